	.target	sm_100a

	.elftype	@"ET_EXEC"


//--------------------- .note.nv.tkinfo           --------------------------
	.section	.note.nv.tkinfo,"",@"SHT_NOTE"
	.sectionflags	@"SHF_NOTE_NV_TKINFO"
	.tkinfo
        /*0018*/ 	.word	0x00000002
        /*0030*/ 	.string	""
        /*0030*/ 	.string	"ptxas"
        /*0030*/ 	.string	"Cuda compilation tools, release 13.0, V13.0.88"
        /*0030*/ 	.string	"Build cuda_13.0.r13.0/compiler.36424714_0"
        /*0030*/ 	.string	"-arch sm_100a -m 64 "



//--------------------- .note.nv.cuinfo           --------------------------
	.section	.note.nv.cuinfo,"",@"SHT_NOTE"
	.sectionflags	@"SHF_NOTE_NV_CUINFO"
        /*0018*/ 	.short	0x0002
        /*001a*/ 	.short	0x0064
        /*001c*/ 	.short	0x0082
	.zero		2


//--------------------- .nv.info                  --------------------------
	.section	.nv.info,"",@"SHT_CUDA_INFO"
	.align	4


	//----- nvinfo : EIATTR_REGCOUNT
	.align		4
        /*0000*/ 	.byte	0x04, 0x2f
        /*0002*/ 	.short	(.L_19 - .L_18)
	.align		4
.L_18:
        /*0004*/ 	.word	index@(_ZN7cutlass13device_kernelINS_4gemm6kernel13GemmUniversalIN4cute5tupleIJiiiiEEENS1_10collective13CollectiveMmaINS1_35MainloopSm100TmaUmmaWarpSpecializedILi2ELi2ELi4ENS5_IJNS4_1CILi1EEENSA_ILi4EEESB_EEEEENS5_IJNSA_ILi128EEESF_NSA_ILi64EEEEEENS_6half_tENS5_IJlSB_lEEESI_NS5_IJSB_llEEENS4_8TiledMMAINS4_8MMA_AtomIJNS4_20SM100_MMA_F16BF16_SSISI_SI_fLi128ELi128ELNS4_4UMMA5MajorE0ELSP_1ELNSO_7ScaleInE0ELSQ_0EEEEEENS4_6LayoutINS5_IJSB_SB_SB_EEENS5_IJNSA_ILi0EEESV_SV_EEEEENS5_IJNS4_10UnderscoreESY_SY_EEEEENS4_23SM90_TMA_LOAD_MULTICASTENS4_14ComposedLayoutINS4_7SwizzleILi3ELi4ELi3EEENS4_18smem_ptr_flag_bitsILi16EEENST_INS5_IJNSA_ILi8EEESG_EEENS5_IJSG_SB_EEEEEEEvNS4_8identityENS4_13SM90_TMA_LOADENS12_IS14_S16_NST_INS5_IJSG_S17_EEENS5_IJSB_SG_EEEEEEEvS1C_EENS_8epilogue10collective18CollectiveEpilogueINS1J_23Sm100TmaWarpSpecializedILi4ELi2ELi32ELb1ELb0EEEJSH_NS5_IJNST_ISF_SB_EENST_INSA_ILi32EEESB_EEEEESI_SJ_SI_SJ_NS1J_6fusion15FusionCallbacksIS1N_NS1S_17LinearCombinationISI_fSI_fLNS_15FloatRoundStyleE2EEESH_S1R_JEEENS4_5SM1004TMEM4LOAD26SM100_TMEM_LOAD_32dp32b32xES1D_NS12_INS13_ILi2ELi4ELi3EEES16_NST_INS5_IJS17_S1P_EEENS5_IJS1P_SB_EEEEEEENS4_39AutoVectorizingCopyWithAssumedAlignmentILi128EEENS4_14SM90_TMA_STOREES26_S28_S28_EEEvvEEEEvNT_6ParamsE)
        /*0008*/ 	.word	0x00000076


	//----- nvinfo : EIATTR_FRAME_SIZE
	.align		4
.L_19:
        /*000c*/ 	.byte	0x04, 0x11
        /*000e*/ 	.short	(.L_21 - .L_20)
	.align		4
.L_20:
        /*0010*/ 	.word	index@($__internal_2_$__cuda_sm10x_tcgen05_guardrail_trap_unallocated_columns_being_dealloced)
        /*0014*/ 	.word	0x00000000


	//----- nvinfo : EIATTR_FRAME_SIZE
	.align		4
.L_21:
        /*0018*/ 	.byte	0x04, 0x11
        /*001a*/ 	.short	(.L_23 - .L_22)
	.align		4
.L_22:
        /*001c*/ 	.word	index@($__internal_1_$__cuda_sm10x_tcgen05_guardrail_trap_phase_invalid_during_alloc)
        /*0020*/ 	.word	0x00000000


	//----- nvinfo : EIATTR_FRAME_SIZE
	.align		4
.L_23:
        /*0024*/ 	.byte	0x04, 0x11
        /*0026*/ 	.short	(.L_25 - .L_24)
	.align		4
.L_24:
        /*0028*/ 	.word	index@($__internal_0_$__cuda_sm10x_tcgen05_guardrail_trap_col_being_dealloced_not_returned_by_alloc)
        /*002c*/ 	.word	0x00000000


	//----- nvinfo : EIATTR_FRAME_SIZE
	.align		4
.L_25:
        /*0030*/ 	.byte	0x04, 0x11
        /*0032*/ 	.short	(.L_27 - .L_26)
	.align		4
.L_26:
        /*0034*/ 	.word	index@(_ZN7cutlass13device_kernelINS_4gemm6kernel13GemmUniversalIN4cute5tupleIJiiiiEEENS1_10collective13CollectiveMmaINS1_35MainloopSm100TmaUmmaWarpSpecializedILi2ELi2ELi4ENS5_IJNS4_1CILi1EEENSA_ILi4EEESB_EEEEENS5_IJNSA_ILi128EEESF_NSA_ILi64EEEEEENS_6half_tENS5_IJlSB_lEEESI_NS5_IJSB_llEEENS4_8TiledMMAINS4_8MMA_AtomIJNS4_20SM100_MMA_F16BF16_SSISI_SI_fLi128ELi128ELNS4_4UMMA5MajorE0ELSP_1ELNSO_7ScaleInE0ELSQ_0EEEEEENS4_6LayoutINS5_IJSB_SB_SB_EEENS5_IJNSA_ILi0EEESV_SV_EEEEENS5_IJNS4_10UnderscoreESY_SY_EEEEENS4_23SM90_TMA_LOAD_MULTICASTENS4_14ComposedLayoutINS4_7SwizzleILi3ELi4ELi3EEENS4_18smem_ptr_flag_bitsILi16EEENST_INS5_IJNSA_ILi8EEESG_EEENS5_IJSG_SB_EEEEEEEvNS4_8identityENS4_13SM90_TMA_LOADENS12_IS14_S16_NST_INS5_IJSG_S17_EEENS5_IJSB_SG_EEEEEEEvS1C_EENS_8epilogue10collective18CollectiveEpilogueINS1J_23Sm100TmaWarpSpecializedILi4ELi2ELi32ELb1ELb0EEEJSH_NS5_IJNST_ISF_SB_EENST_INSA_ILi32EEESB_EEEEESI_SJ_SI_SJ_NS1J_6fusion15FusionCallbacksIS1N_NS1S_17LinearCombinationISI_fSI_fLNS_15FloatRoundStyleE2EEESH_S1R_JEEENS4_5SM1004TMEM4LOAD26SM100_TMEM_LOAD_32dp32b32xES1D_NS12_INS13_ILi2ELi4ELi3EEES16_NST_INS5_IJS17_S1P_EEENS5_IJS1P_SB_EEEEEEENS4_39AutoVectorizingCopyWithAssumedAlignmentILi128EEENS4_14SM90_TMA_STOREES26_S28_S28_EEEvvEEEEvNT_6ParamsE)
        /*0038*/ 	.word	0x00000000


	//----- nvinfo : EIATTR_MIN_STACK_SIZE
	.align		4
.L_27:
        /*003c*/ 	.byte	0x04, 0x12
        /*003e*/ 	.short	(.L_29 - .L_28)
	.align		4
.L_28:
        /*0040*/ 	.word	index@(_ZN7cutlass13device_kernelINS_4gemm6kernel13GemmUniversalIN4cute5tupleIJiiiiEEENS1_10collective13CollectiveMmaINS1_35MainloopSm100TmaUmmaWarpSpecializedILi2ELi2ELi4ENS5_IJNS4_1CILi1EEENSA_ILi4EEESB_EEEEENS5_IJNSA_ILi128EEESF_NSA_ILi64EEEEEENS_6half_tENS5_IJlSB_lEEESI_NS5_IJSB_llEEENS4_8TiledMMAINS4_8MMA_AtomIJNS4_20SM100_MMA_F16BF16_SSISI_SI_fLi128ELi128ELNS4_4UMMA5MajorE0ELSP_1ELNSO_7ScaleInE0ELSQ_0EEEEEENS4_6LayoutINS5_IJSB_SB_SB_EEENS5_IJNSA_ILi0EEESV_SV_EEEEENS5_IJNS4_10UnderscoreESY_SY_EEEEENS4_23SM90_TMA_LOAD_MULTICASTENS4_14ComposedLayoutINS4_7SwizzleILi3ELi4ELi3EEENS4_18smem_ptr_flag_bitsILi16EEENST_INS5_IJNSA_ILi8EEESG_EEENS5_IJSG_SB_EEEEEEEvNS4_8identityENS4_13SM90_TMA_LOADENS12_IS14_S16_NST_INS5_IJSG_S17_EEENS5_IJSB_SG_EEEEEEEvS1C_EENS_8epilogue10collective18CollectiveEpilogueINS1J_23Sm100TmaWarpSpecializedILi4ELi2ELi32ELb1ELb0EEEJSH_NS5_IJNST_ISF_SB_EENST_INSA_ILi32EEESB_EEEEESI_SJ_SI_SJ_NS1J_6fusion15FusionCallbacksIS1N_NS1S_17LinearCombinationISI_fSI_fLNS_15FloatRoundStyleE2EEESH_S1R_JEEENS4_5SM1004TMEM4LOAD26SM100_TMEM_LOAD_32dp32b32xES1D_NS12_INS13_ILi2ELi4ELi3EEES16_NST_INS5_IJS17_S1P_EEENS5_IJS1P_SB_EEEEEEENS4_39AutoVectorizingCopyWithAssumedAlignmentILi128EEENS4_14SM90_TMA_STOREES26_S28_S28_EEEvvEEEEvNT_6ParamsE)
        /*0044*/ 	.word	0x00000000
.L_29:


//--------------------- .nv.compat                --------------------------
	.section	.nv.compat,"",@"SHT_CUDA_COMPAT_INFO"
	.align	4
        /*0000*/ 	.byte	0x02, 0x09, 0x01, 0x00, 0x02, 0x02, 0x02, 0x00, 0x02, 0x05, 0x05, 0x00, 0x03, 0x07, 0x01, 0x01
        /*0010*/ 	.byte	0x02, 0x03, 0x01, 0x00, 0x02, 0x06, 0x01, 0x00, 0x04, 0x0b, 0x08, 0x00, 0x09, 0x00, 0x00, 0x00
        /*0020*/ 	.byte	0x00, 0x00, 0x00, 0x00


//--------------------- .nv.info._ZN7cutlass13device_kernelINS_4gemm6kernel13GemmUniversalIN4cute5tupleIJiiiiEEENS1_10collective13CollectiveMmaINS1_35MainloopSm100TmaUmmaWarpSpecializedILi2ELi2ELi4ENS5_IJNS4_1CILi1EEENSA_ILi4EEESB_EEEEENS5_IJNSA_ILi128EEESF_NSA_ILi64EEEEEENS_6half_tENS5_IJlSB_lEEESI_NS5_IJSB_llEEENS4_8TiledMMAINS4_8MMA_AtomIJNS4_20SM100_MMA_F16BF16_SSISI_SI_fLi128ELi128ELNS4_4UMMA5MajorE0ELSP_1ELNSO_7ScaleInE0ELSQ_0EEEEEENS4_6LayoutINS5_IJSB_SB_SB_EEENS5_IJNSA_ILi0EEESV_SV_EEEEENS5_IJNS4_10UnderscoreESY_SY_EEEEENS4_23SM90_TMA_LOAD_MULTICASTENS4_14ComposedLayoutINS4_7SwizzleILi3ELi4ELi3EEENS4_18smem_ptr_flag_bitsILi16EEENST_INS5_IJNSA_ILi8EEESG_EEENS5_IJSG_SB_EEEEEEEvNS4_8identityENS4_13SM90_TMA_LOADENS12_IS14_S16_NST_INS5_IJSG_S17_EEENS5_IJSB_SG_EEEEEEEvS1C_EENS_8epilogue10collective18CollectiveEpilogueINS1J_23Sm100TmaWarpSpecializedILi4ELi2ELi32ELb1ELb0EEEJSH_NS5_IJNST_ISF_SB_EENST_INSA_ILi32EEESB_EEEEESI_SJ_SI_SJ_NS1J_6fusion15FusionCallbacksIS1N_NS1S_17LinearCombinationISI_fSI_fLNS_15FloatRoundStyleE2EEESH_S1R_JEEENS4_5SM1004TMEM4LOAD26SM100_TMEM_LOAD_32dp32b32xES1D_NS12_INS13_ILi2ELi4ELi3EEES16_NST_INS5_IJS17_S1P_EEENS5_IJS1P_SB_EEEEEEENS4_39AutoVectorizingCopyWithAssumedAlignmentILi128EEENS4_14SM90_TMA_STOREES26_S28_S28_EEEvvEEEEvNT_6ParamsE --------------------------
	.section	.nv.info._ZN7cutlass13device_kernelINS_4gemm6kernel13GemmUniversalIN4cute5tupleIJiiiiEEENS1_10collective13CollectiveMmaINS1_35MainloopSm100TmaUmmaWarpSpecializedILi2ELi2ELi4ENS5_IJNS4_1CILi1EEENSA_ILi4EEESB_EEEEENS5_IJNSA_ILi128EEESF_NSA_ILi64EEEEEENS_6half_tENS5_IJlSB_lEEESI_NS5_IJSB_llEEENS4_8TiledMMAINS4_8MMA_AtomIJNS4_20SM100_MMA_F16BF16_SSISI_SI_fLi128ELi128ELNS4_4UMMA5MajorE0ELSP_1ELNSO_7ScaleInE0ELSQ_0EEEEEENS4_6LayoutINS5_IJSB_SB_SB_EEENS5_IJNSA_ILi0EEESV_SV_EEEEENS5_IJNS4_10UnderscoreESY_SY_EEEEENS4_23SM90_TMA_LOAD_MULTICASTENS4_14ComposedLayoutINS4_7SwizzleILi3ELi4ELi3EEENS4_18smem_ptr_flag_bitsILi16EEENST_INS5_IJNSA_ILi8EEESG_EEENS5_IJSG_SB_EEEEEEEvNS4_8identityENS4_13SM90_TMA_LOADENS12_IS14_S16_NST_INS5_IJSG_S17_EEENS5_IJSB_SG_EEEEEEEvS1C_EENS_8epilogue10collective18CollectiveEpilogueINS1J_23Sm100TmaWarpSpecializedILi4ELi2ELi32ELb1ELb0EEEJSH_NS5_IJNST_ISF_SB_EENST_INSA_ILi32EEESB_EEEEESI_SJ_SI_SJ_NS1J_6fusion15FusionCallbacksIS1N_NS1S_17LinearCombinationISI_fSI_fLNS_15FloatRoundStyleE2EEESH_S1R_JEEENS4_5SM1004TMEM4LOAD26SM100_TMEM_LOAD_32dp32b32xES1D_NS12_INS13_ILi2ELi4ELi3EEES16_NST_INS5_IJS17_S1P_EEENS5_IJS1P_SB_EEEEEEENS4_39AutoVectorizingCopyWithAssumedAlignmentILi128EEENS4_14SM90_TMA_STOREES26_S28_S28_EEEvvEEEEvNT_6ParamsE,"",@"SHT_CUDA_INFO"
	.sectionflags	@""
	.align	4


	//----- nvinfo : EIATTR_CUDA_API_VERSION
	.align		4
        /*0000*/ 	.byte	0x04, 0x37
        /*0002*/ 	.short	(.L_31 - .L_30)
.L_30:
        /*0004*/ 	.word	0x00000082


	//----- nvinfo : EIATTR_KPARAM_INFO
	.align		4
.L_31:
        /*0008*/ 	.byte	0x04, 0x17
        /*000a*/ 	.short	(.L_33 - .L_32)
.L_32:
        /*000c*/ 	.word	0x00000000
        /*0010*/ 	.short	0x0000
        /*0012*/ 	.short	0x0000
        /*0014*/ 	.byte	0x00, 0xf0, 0x01, 0x20


	//----- nvinfo : EIATTR_AT_ENTRY_FRAGMENTS
	.align		4
.L_33:
        /*0018*/ 	.byte	0x04, 0x4f
        /*001a*/ 	.short	(.L_35 - .L_34)


	//   ....[0]....
.L_34:
        /*001c*/ 	.word	0x00000006


	//----- nvinfo : EIATTR_RESERVED_SMEM_USED
	.align		4
.L_35:
        /*0020*/ 	.byte	0x01, 0x41
	.zero		2


	//----- nvinfo : EIATTR_SPARSE_MMA_MASK
	.align		4
        /*0024*/ 	.byte	0x03, 0x50
        /*0026*/ 	.short	0x0000


	//----- nvinfo : EIATTR_TCGEN05_1CTA_USED
	.align		4
        /*0028*/ 	.byte	0x01, 0x51
	.zero		2


	//----- nvinfo : EIATTR_MAXREG_COUNT
	.align		4
        /*002c*/ 	.byte	0x03, 0x1b
        /*002e*/ 	.short	0x00ff


	//----- nvinfo : EIATTR_NUM_BARRIERS
	.align		4
        /*0030*/ 	.byte	0x02, 0x4c
        /*0032*/ 	.byte	0x07
	.zero		1


	//----- nvinfo : EIATTR_EXTERNS
	.align		4
        /*0034*/ 	.byte	0x04, 0x0f
        /*0036*/ 	.short	(.L_37 - .L_36)


	//   ....[0]....
	.align		4
.L_36:
        /*0038*/ 	.word	index@(__assertfail)


	//----- nvinfo : EIATTR_MERCURY_ISA_VERSION
	.align		4
.L_37:
        /*003c*/ 	.byte	0x03, 0x5f
        /*003e*/ 	.short	0x0101


	//----- nvinfo : EIATTR_INT_WARP_WIDE_INSTR_OFFSETS
	.align		4
        /*0040*/ 	.byte	0x04, 0x31
        /*0042*/ 	.short	(.L_39 - .L_38)


	//   ....[0]....
.L_38:
        /*0044*/ 	.word	0x00003c60


	//   ....[1]....
        /*0048*/ 	.word	0x00003c80


	//   ....[2]....
        /*004c*/ 	.word	0x00003cb0


	//   ....[3]....
        /*0050*/ 	.word	0x000047f0


	//   ....[4]....
        /*0054*/ 	.word	0x00004860


	//   ....[5]....
        /*0058*/ 	.word	0x00004940


	//   ....[6]....
        /*005c*/ 	.word	0x000049c0


	//   ....[7]....
        /*0060*/ 	.word	0x00004ac0


	//   ....[8]....
        /*0064*/ 	.word	0x00004b40


	//   ....[9]....
        /*0068*/ 	.word	0x00004c30


	//   ....[10]....
        /*006c*/ 	.word	0x00004ce0


	//----- nvinfo : EIATTR_COOP_GROUP_MASK_REGIDS
	.align		4
.L_39:
        /*0070*/ 	.byte	0x04, 0x29
        /*0072*/ 	.short	(.L_41 - .L_40)


	//   ....[0]....
.L_40:
        /*0074*/ 	.word	0xffffffff


	//   ....[1]....
        /*0078*/ 	.word	0xffffffff


	//   ....[2]....
        /*007c*/ 	.word	0xffffffff


	//   ....[3]....
        /*0080*/ 	.word	0xffffffff


	//   ....[4]....
        /*0084*/ 	.word	0xffffffff


	//   ....[5]....
        /*0088*/ 	.word	0xffffffff


	//   ....[6]....
        /*008c*/ 	.word	0xffffffff


	//   ....[7]....
        /*0090*/ 	.word	0xffffffff


	//   ....[8]....
        /*0094*/ 	.word	0xffffffff


	//   ....[9]....
        /*0098*/ 	.word	0xffffffff


	//   ....[10]....
        /*009c*/ 	.word	0xffffffff


	//   ....[11]....
        /*00a0*/ 	.word	0xffffffff


	//   ....[12]....
        /*00a4*/ 	.word	0xffffffff


	//   ....[13]....
        /*00a8*/ 	.word	0xffffffff


	//----- nvinfo : EIATTR_COOP_GROUP_INSTR_OFFSETS
	.align		4
.L_41:
        /*00ac*/ 	.byte	0x04, 0x28
        /*00ae*/ 	.short	(.L_43 - .L_42)


	//   ....[0]....
.L_42:
        /*00b0*/ 	.word	0x00000080


	//   ....[1]....
        /*00b4*/ 	.word	0x000004f0


	//   ....[2]....
        /*00b8*/ 	.word	0x00000660


	//   ....[3]....
        /*00bc*/ 	.word	0x00000800


	//   ....[4]....
        /*00c0*/ 	.word	0x00000900


	//   ....[5]....
        /*00c4*/ 	.word	0x00000a70


	//   ....[6]....
        /*00c8*/ 	.word	0x00000c10


	//   ....[7]....
        /*00cc*/ 	.word	0x00000dc0


	//   ....[8]....
        /*00d0*/ 	.word	0x00002120


	//   ....[9]....
        /*00d4*/ 	.word	0x00002eb0


	//   ....[10]....
        /*00d8*/ 	.word	0x000030c0


	//   ....[11]....
        /*00dc*/ 	.word	0x000030f0


	//   ....[12]....
        /*00e0*/ 	.word	0x00003b40


	//   ....[13]....
        /*00e4*/ 	.word	0x00003d70


	//----- nvinfo : EIATTR_VRC_CTA_INIT_COUNT
	.align		4
.L_43:
        /*00e8*/ 	.byte	0x02, 0x4a
        /*00ea*/ 	.byte	0x80
	.zero		1


	//----- nvinfo : EIATTR_SYSCALL_OFFSETS
	.align		4
        /*00ec*/ 	.byte	0x04, 0x46
        /*00ee*/ 	.short	(.L_45 - .L_44)


	//   ....[0]....
.L_44:
        /*00f0*/ 	.word	0x00005930


	//   ....[1]....
        /*00f4*/ 	.word	0x00005a20


	//   ....[2]....
        /*00f8*/ 	.word	0x000061f0


	//   ....[3]....
        /*00fc*/ 	.word	0x00006e70


	//   ....[4]....
        /*0100*/ 	.word	0x00007ad0


	//   ....[5]....
        /*0104*/ 	.word	0x00008730


	//----- nvinfo : EIATTR_MBARRIER_INSTR_OFFSETS
	.align		4
.L_45:
        /*0108*/ 	.byte	0x04, 0x39
        /*010a*/ 	.short	(.L_47 - .L_46)


	//   ....[0]....
.L_46:
        /*010c*/ 	.word	0x00000610
        /*0110*/ 	.word	0x000000ff
        /*0114*/ 	.word	0x00000000
        /*0118*/ 	.short	0x0100
        /*011a*/ 	.byte	0x04
	.zero		1


	//   ....[1]....
        /*011c*/ 	.word	0x00000620
        /*0120*/ 	.word	0x000000ff
        /*0124*/ 	.word	0x00000010
        /*0128*/ 	.short	0x0100
        /*012a*/ 	.byte	0x04
	.zero		1


	//   ....[2]....
        /*012c*/ 	.word	0x00000630
        /*0130*/ 	.word	0x000000ff
        /*0134*/ 	.word	0x00000008
        /*0138*/ 	.short	0x0100
        /*013a*/ 	.byte	0x04
	.zero		1


	//   ....[3]....
        /*013c*/ 	.word	0x00000640
        /*0140*/ 	.word	0x000000ff
        /*0144*/ 	.word	0x00000018
        /*0148*/ 	.short	0x0100
        /*014a*/ 	.byte	0x04
	.zero		1


	//   ....[4]....
        /*014c*/ 	.word	0x00000770
        /*0150*/ 	.word	0x000000ff
        /*0154*/ 	.word	0x00000020
        /*0158*/ 	.short	0x0100
        /*015a*/ 	.byte	0x04
	.zero		1


	//   ....[5]....
        /*015c*/ 	.word	0x00000780
        /*0160*/ 	.word	0x000000ff
        /*0164*/ 	.word	0x00000040
        /*0168*/ 	.short	0x0100
        /*016a*/ 	.byte	0x04
	.zero		1


	//   ....[6]....
        /*016c*/ 	.word	0x00000790
        /*0170*/ 	.word	0x000000ff
        /*0174*/ 	.word	0x00000028
        /*0178*/ 	.short	0x0100
        /*017a*/ 	.byte	0x04
	.zero		1


	//   ....[7]....
        /*017c*/ 	.word	0x000007a0
        /*0180*/ 	.word	0x000000ff
        /*0184*/ 	.word	0x00000048
        /*0188*/ 	.short	0x0100
        /*018a*/ 	.byte	0x04
	.zero		1


	//   ....[8]....
        /*018c*/ 	.word	0x000007b0
        /*0190*/ 	.word	0x000000ff
        /*0194*/ 	.word	0x00000030
        /*0198*/ 	.short	0x0100
        /*019a*/ 	.byte	0x04
	.zero		1


	//   ....[9]....
        /*019c*/ 	.word	0x000007c0
        /*01a0*/ 	.word	0x000000ff
        /*01a4*/ 	.word	0x00000050
        /*01a8*/ 	.short	0x0100
        /*01aa*/ 	.byte	0x04
	.zero		1


	//   ....[10]....
        /*01ac*/ 	.word	0x000007d0
        /*01b0*/ 	.word	0x000000ff
        /*01b4*/ 	.word	0x00000038
        /*01b8*/ 	.short	0x0100
        /*01ba*/ 	.byte	0x04
	.zero		1


	//   ....[11]....
        /*01bc*/ 	.word	0x000007e0
        /*01c0*/ 	.word	0x000000ff
        /*01c4*/ 	.word	0x00000058
        /*01c8*/ 	.short	0x0100
        /*01ca*/ 	.byte	0x04
	.zero		1


	//   ....[12]....
        /*01cc*/ 	.word	0x000008d0
        /*01d0*/ 	.word	0x000000ff
        /*01d4*/ 	.word	0x00000060
        /*01d8*/ 	.short	0x0100
        /*01da*/ 	.byte	0x06
	.zero		1


	//   ....[13]....
        /*01dc*/ 	.word	0x000008e0
        /*01e0*/ 	.word	0x000000ff
        /*01e4*/ 	.word	0x00000068
        /*01e8*/ 	.short	0x0100
        /*01ea*/ 	.byte	0x06
	.zero		1


	//   ....[14]....
        /*01ec*/ 	.word	0x00000a20
        /*01f0*/ 	.word	0x000000ff
        /*01f4*/ 	.word	0x00000070
        /*01f8*/ 	.short	0x0100
        /*01fa*/ 	.byte	0x06
	.zero		1


	//   ....[15]....
        /*01fc*/ 	.word	0x00000a30
        /*0200*/ 	.word	0x000000ff
        /*0204*/ 	.word	0x00000080
        /*0208*/ 	.short	0x0100
        /*020a*/ 	.byte	0x06
	.zero		1


	//   ....[16]....
        /*020c*/ 	.word	0x00000a40
        /*0210*/ 	.word	0x000000ff
        /*0214*/ 	.word	0x00000078
        /*0218*/ 	.short	0x0100
        /*021a*/ 	.byte	0x06
	.zero		1


	//   ....[17]....
        /*021c*/ 	.word	0x00000a50
        /*0220*/ 	.word	0x000000ff
        /*0224*/ 	.word	0x00000088
        /*0228*/ 	.short	0x0100
        /*022a*/ 	.byte	0x06
	.zero		1


	//   ....[18]....
        /*022c*/ 	.word	0x00000b80
        /*0230*/ 	.word	0x000000ff
        /*0234*/ 	.word	0x00000090
        /*0238*/ 	.short	0x0100
        /*023a*/ 	.byte	0x04
	.zero		1


	//   ....[19]....
        /*023c*/ 	.word	0x00000b90
        /*0240*/ 	.word	0x000000ff
        /*0244*/ 	.word	0x000000b0
        /*0248*/ 	.short	0x0100
        /*024a*/ 	.byte	0x04
	.zero		1


	//   ....[20]....
        /*024c*/ 	.word	0x00000ba0
        /*0250*/ 	.word	0x000000ff
        /*0254*/ 	.word	0x00000098
        /*0258*/ 	.short	0x0100
        /*025a*/ 	.byte	0x04
	.zero		1


	//   ....[21]....
        /*025c*/ 	.word	0x00000bb0
        /*0260*/ 	.word	0x000000ff
        /*0264*/ 	.word	0x000000b8
        /*0268*/ 	.short	0x0100
        /*026a*/ 	.byte	0x04
	.zero		1


	//   ....[22]....
        /*026c*/ 	.word	0x00000bc0
        /*0270*/ 	.word	0x000000ff
        /*0274*/ 	.word	0x000000a0
        /*0278*/ 	.short	0x0100
        /*027a*/ 	.byte	0x04
	.zero		1


	//   ....[23]....
        /*027c*/ 	.word	0x00000bd0
        /*0280*/ 	.word	0x000000ff
        /*0284*/ 	.word	0x000000c0
        /*0288*/ 	.short	0x0100
        /*028a*/ 	.byte	0x04
	.zero		1


	//   ....[24]....
        /*028c*/ 	.word	0x00000be0
        /*0290*/ 	.word	0x000000ff
        /*0294*/ 	.word	0x000000a8
        /*0298*/ 	.short	0x0100
        /*029a*/ 	.byte	0x04
	.zero		1


	//   ....[25]....
        /*029c*/ 	.word	0x00000bf0
        /*02a0*/ 	.word	0x000000ff
        /*02a4*/ 	.word	0x000000c8
        /*02a8*/ 	.short	0x0100
        /*02aa*/ 	.byte	0x04
	.zero		1


	//   ....[26]....
        /*02ac*/ 	.word	0x00000ce0
        /*02b0*/ 	.word	0x000000ff
        /*02b4*/ 	.word	0x000000d0
        /*02b8*/ 	.short	0x0100
        /*02ba*/ 	.byte	0x04
	.zero		1


	//   ....[27]....
        /*02bc*/ 	.word	0x00000cf0
        /*02c0*/ 	.word	0x000000ff
        /*02c4*/ 	.word	0x000000e0
        /*02c8*/ 	.short	0x0100
        /*02ca*/ 	.byte	0x04
	.zero		1


	//   ....[28]....
        /*02cc*/ 	.word	0x00000d00
        /*02d0*/ 	.word	0x000000ff
        /*02d4*/ 	.word	0x000000d8
        /*02d8*/ 	.short	0x0100
        /*02da*/ 	.byte	0x04
	.zero		1


	//   ....[29]....
        /*02dc*/ 	.word	0x00000d10
        /*02e0*/ 	.word	0x000000ff
        /*02e4*/ 	.word	0x000000e8
        /*02e8*/ 	.short	0x0100
        /*02ea*/ 	.byte	0x04
	.zero		1


	//   ....[30]....
        /*02ec*/ 	.word	0x000018c0
        /*02f0*/ 	.word	0x00000003
        /*02f4*/ 	.word	0x000000e0
        /*02f8*/ 	.short	0x010a
        /*02fa*/ 	.byte	0xff
	.zero		1


	//   ....[31]....
        /*02fc*/ 	.word	0x000018f0
        /*0300*/ 	.word	0x00000003
        /*0304*/ 	.word	0x000000d0
        /*0308*/ 	.short	0x0101
        /*030a*/ 	.byte	0xff
	.zero		1


	//   ....[32]....
        /*030c*/ 	.word	0x000019c0
        /*0310*/ 	.word	0x000000ff
        /*0314*/ 	.word	0x00000010
        /*0318*/ 	.short	0x010a
        /*031a*/ 	.byte	0x04
	.zero		1


	//   ....[33]....
        /*031c*/ 	.word	0x00001a50
        /*0320*/ 	.word	0x000000ff
        /*0324*/ 	.word	0x00000010
        /*0328*/ 	.short	0x010a
        /*032a*/ 	.byte	0x21
	.zero		1


	//   ....[34]....
        /*032c*/ 	.word	0x00001c10
        /*0330*/ 	.word	0x000000ff
        /*0334*/ 	.word	0x00000010
        /*0338*/ 	.short	0x010a
        /*033a*/ 	.byte	0x05
	.zero		1


	//   ....[35]....
        /*033c*/ 	.word	0x00001d60
        /*0340*/ 	.word	0x000000ff
        /*0344*/ 	.word	0x00000068
        /*0348*/ 	.short	0x0101
        /*034a*/ 	.byte	0x0d
	.zero		1


	//   ....[36]....
        /*034c*/ 	.word	0x00001d80
        /*0350*/ 	.word	0x000000ff
        /*0354*/ 	.word	0x00000010
        /*0358*/ 	.short	0x010a
        /*035a*/ 	.byte	0x04
	.zero		1


	//   ....[37]....
        /*035c*/ 	.word	0x00001e10
        /*0360*/ 	.word	0x000000ff
        /*0364*/ 	.word	0x00000010
        /*0368*/ 	.short	0x010a
        /*036a*/ 	.byte	0x19
	.zero		1


	//   ....[38]....
        /*036c*/ 	.word	0x00001fb0
        /*0370*/ 	.word	0x000000ff
        /*0374*/ 	.word	0x00000010
        /*0378*/ 	.short	0x010a
        /*037a*/ 	.byte	0x05
	.zero		1


	//   ....[39]....
        /*037c*/ 	.word	0x00002150
        /*0380*/ 	.word	0x00000003
        /*0384*/ 	.word	0x00000070
        /*0388*/ 	.short	0x010a
        /*038a*/ 	.byte	0xff
	.zero		1


	//   ....[40]....
        /*038c*/ 	.word	0x000022a0
        /*0390*/ 	.word	0x00000000
        /*0394*/ 	.word	0x00000000
        /*0398*/ 	.short	0x0101
        /*039a*/ 	.byte	0xff
	.zero		1


	//   ....[41]....
        /*039c*/ 	.word	0x00002850
        /*03a0*/ 	.word	0x000000ff
        /*03a4*/ 	.word	0x00000000
        /*03a8*/ 	.short	0x010a
        /*03aa*/ 	.byte	0x04
	.zero		1


	//   ....[42]....
        /*03ac*/ 	.word	0x000028f0
        /*03b0*/ 	.word	0x00000000
        /*03b4*/ 	.word	0x00000000
        /*03b8*/ 	.short	0x010a
        /*03ba*/ 	.byte	0xff
	.zero		1


	//   ....[43]....
        /*03bc*/ 	.word	0x00002a10
        /*03c0*/ 	.word	0x00000002
        /*03c4*/ 	.word	0x000000d0
        /*03c8*/ 	.short	0x010a
        /*03ca*/ 	.byte	0xff
	.zero		1


	//   ....[44]....
        /*03cc*/ 	.word	0x00002a70
        /*03d0*/ 	.word	0x00000004
        /*03d4*/ 	.word	0x00000000
        /*03d8*/ 	.short	0x0101
        /*03da*/ 	.byte	0xff
	.zero		1


	//   ....[45]....
        /*03dc*/ 	.word	0x00002a90
        /*03e0*/ 	.word	0x000000ff
        /*03e4*/ 	.word	0x00000080
        /*03e8*/ 	.short	0x010a
        /*03ea*/ 	.byte	0x04
	.zero		1


	//   ....[46]....
        /*03ec*/ 	.word	0x00002bb0
        /*03f0*/ 	.word	0x00000002
        /*03f4*/ 	.word	0x00000070
        /*03f8*/ 	.short	0x010a
        /*03fa*/ 	.byte	0xff
	.zero		1


	//   ....[47]....
        /*03fc*/ 	.word	0x00002cc0
        /*0400*/ 	.word	0x00000002
        /*0404*/ 	.word	0x00000000
        /*0408*/ 	.short	0x0101
        /*040a*/ 	.byte	0xff
	.zero		1


	//   ....[48]....
        /*040c*/ 	.word	0x00002d50
        /*0410*/ 	.word	0x000000ff
        /*0414*/ 	.word	0x00000080
        /*0418*/ 	.short	0x0106
        /*041a*/ 	.byte	0x04
	.zero		1


	//   ....[49]....
        /*041c*/ 	.word	0x00002d70
        /*0420*/ 	.word	0x000000ff
        /*0424*/ 	.word	0x00000080
        /*0428*/ 	.short	0x010a
        /*042a*/ 	.byte	0x04
	.zero		1


	//   ....[50]....
        /*042c*/ 	.word	0x00002e00
        /*0430*/ 	.word	0x000000ff
        /*0434*/ 	.word	0x00000080
        /*0438*/ 	.short	0x0106
        /*043a*/ 	.byte	0x07
	.zero		1


	//   ....[51]....
        /*043c*/ 	.word	0x00002e40
        /*0440*/ 	.word	0x00000000
        /*0444*/ 	.word	0x00000080
        /*0448*/ 	.short	0x010a
        /*044a*/ 	.byte	0xff
	.zero		1


	//   ....[52]....
        /*044c*/ 	.word	0x00003390
        /*0450*/ 	.word	0x00000000
        /*0454*/ 	.word	0x00000070
        /*0458*/ 	.short	0x010a
        /*045a*/ 	.byte	0xff
	.zero		1


	//   ....[53]....
        /*045c*/ 	.word	0x000034a0
        /*0460*/ 	.word	0x00000003
        /*0464*/ 	.word	0x00000000
        /*0468*/ 	.short	0x0101
        /*046a*/ 	.byte	0xff
	.zero		1


	//   ....[54]....
        /*046c*/ 	.word	0x000034b0
        /*0470*/ 	.word	0x000000ff
        /*0474*/ 	.word	0x00000000
        /*0478*/ 	.short	0x010a
        /*047a*/ 	.byte	0x04
	.zero		1


	//   ....[55]....
        /*047c*/ 	.word	0x000034d0
        /*0480*/ 	.word	0x000000ff
        /*0484*/ 	.word	0x000000b0
        /*0488*/ 	.short	0x010a
        /*048a*/ 	.byte	0x1e
	.zero		1


	//   ....[56]....
        /*048c*/ 	.word	0x000035a0
        /*0490*/ 	.word	0x000000ff
        /*0494*/ 	.word	0x00000000
        /*0498*/ 	.short	0x010a
        /*049a*/ 	.byte	0x05
	.zero		1


	//   ....[57]....
        /*049c*/ 	.word	0x000036e0
        /*04a0*/ 	.word	0x000000ff
        /*04a4*/ 	.word	0x00000000
        /*04a8*/ 	.short	0x010a
        /*04aa*/ 	.byte	0x04
	.zero		1


	//   ....[58]....
        /*04ac*/ 	.word	0x00003970
        /*04b0*/ 	.word	0x000000ff
        /*04b4*/ 	.word	0x00000000
        /*04b8*/ 	.short	0x010a
        /*04ba*/ 	.byte	0x04
	.zero		1


	//   ....[59]....
        /*04bc*/ 	.word	0x00003a00
        /*04c0*/ 	.word	0x000000ff
        /*04c4*/ 	.word	0x00000000
        /*04c8*/ 	.short	0x010a
        /*04ca*/ 	.byte	0x05
	.zero		1


	//   ....[60]....
        /*04cc*/ 	.word	0x00003a90
        /*04d0*/ 	.word	0x000000ff
        /*04d4*/ 	.word	0x00000000
        /*04d8*/ 	.short	0x010a
        /*04da*/ 	.byte	0x05
	.zero		1


	//   ....[61]....
        /*04dc*/ 	.word	0x00003b20
        /*04e0*/ 	.word	0x000000ff
        /*04e4*/ 	.word	0x00000000
        /*04e8*/ 	.short	0x010a
        /*04ea*/ 	.byte	0x04
	.zero		1


	//   ....[62]....
        /*04ec*/ 	.word	0x00003ff0
        /*04f0*/ 	.word	0x0000000c
        /*04f4*/ 	.word	0x00000070
        /*04f8*/ 	.short	0x010a
        /*04fa*/ 	.byte	0xff
	.zero		1


	//   ....[63]....
        /*04fc*/ 	.word	0x00004160
        /*0500*/ 	.word	0x00000000
        /*0504*/ 	.word	0x00000000
        /*0508*/ 	.short	0x0101
        /*050a*/ 	.byte	0xff
	.zero		1


	//   ....[64]....
        /*050c*/ 	.word	0x000045f0
        /*0510*/ 	.word	0x000000ff
        /*0514*/ 	.word	0x00000068
        /*0518*/ 	.short	0x010a
        /*051a*/ 	.byte	0x15
	.zero		1


	//   ....[65]....
        /*051c*/ 	.word	0x00004770
        /*0520*/ 	.word	0x000000ff
        /*0524*/ 	.word	0x00000040
        /*0528*/ 	.short	0x010a
        /*052a*/ 	.byte	0x15
	.zero		1


	//   ....[66]....
        /*052c*/ 	.word	0x000048f0
        /*0530*/ 	.word	0x000000ff
        /*0534*/ 	.word	0x00000020
        /*0538*/ 	.short	0x010b
        /*053a*/ 	.byte	0x15
	.zero		1


	//   ....[67]....
        /*053c*/ 	.word	0x00004900
        /*0540*/ 	.word	0x000000ff
        /*0544*/ 	.word	0x00000000
        /*0548*/ 	.short	0x0101
        /*054a*/ 	.byte	0x06
	.zero		1


	//   ....[68]....
        /*054c*/ 	.word	0x00004910
        /*0550*/ 	.word	0x000000ff
        /*0554*/ 	.word	0x00000048
        /*0558*/ 	.short	0x010a
        /*055a*/ 	.byte	0x15
	.zero		1


	//   ....[69]....
        /*055c*/ 	.word	0x00004a70
        /*0560*/ 	.word	0x000000ff
        /*0564*/ 	.word	0x00000028
        /*0568*/ 	.short	0x010b
        /*056a*/ 	.byte	0x15
	.zero		1


	//   ....[70]....
        /*056c*/ 	.word	0x00004a80
        /*0570*/ 	.word	0x000000ff
        /*0574*/ 	.word	0x00000000
        /*0578*/ 	.short	0x0101
        /*057a*/ 	.byte	0x06
	.zero		1


	//   ....[71]....
        /*057c*/ 	.word	0x00004a90
        /*0580*/ 	.word	0x000000ff
        /*0584*/ 	.word	0x00000050
        /*0588*/ 	.short	0x010a
        /*058a*/ 	.byte	0x15
	.zero		1


	//   ....[72]....
        /*058c*/ 	.word	0x00004be0
        /*0590*/ 	.word	0x000000ff
        /*0594*/ 	.word	0x00000030
        /*0598*/ 	.short	0x010b
        /*059a*/ 	.byte	0x15
	.zero		1


	//   ....[73]....
        /*059c*/ 	.word	0x00004bf0
        /*05a0*/ 	.word	0x000000ff
        /*05a4*/ 	.word	0x00000000
        /*05a8*/ 	.short	0x0101
        /*05aa*/ 	.byte	0x06
	.zero		1


	//   ....[74]....
        /*05ac*/ 	.word	0x00004c00
        /*05b0*/ 	.word	0x000000ff
        /*05b4*/ 	.word	0x00000058
        /*05b8*/ 	.short	0x010a
        /*05ba*/ 	.byte	0x15
	.zero		1


	//   ....[75]....
        /*05bc*/ 	.word	0x00004df0
        /*05c0*/ 	.word	0x000000ff
        /*05c4*/ 	.word	0x00000038
        /*05c8*/ 	.short	0x010b
        /*05ca*/ 	.byte	0x15
	.zero		1


	//   ....[76]....
        /*05cc*/ 	.word	0x00004e00
        /*05d0*/ 	.word	0x000000ff
        /*05d4*/ 	.word	0x00000000
        /*05d8*/ 	.short	0x0101
        /*05da*/ 	.byte	0x25
	.zero		1


	//   ....[77]....
        /*05dc*/ 	.word	0x00004e30
        /*05e0*/ 	.word	0x000000ff
        /*05e4*/ 	.word	0x00000040
        /*05e8*/ 	.short	0x010a
        /*05ea*/ 	.byte	0x15
	.zero		1


	//   ....[78]....
        /*05ec*/ 	.word	0x00004e50
        /*05f0*/ 	.word	0x000000ff
        /*05f4*/ 	.word	0x00000048
        /*05f8*/ 	.short	0x010a
        /*05fa*/ 	.byte	0x15
	.zero		1


	//   ....[79]....
        /*05fc*/ 	.word	0x00004e70
        /*0600*/ 	.word	0x000000ff
        /*0604*/ 	.word	0x00000050
        /*0608*/ 	.short	0x010a
        /*060a*/ 	.byte	0x15
	.zero		1


	//   ....[80]....
        /*060c*/ 	.word	0x00004eb0
        /*0610*/ 	.word	0x00000000
        /*0614*/ 	.word	0x00000058
        /*0618*/ 	.short	0x010a
        /*061a*/ 	.byte	0xff
	.zero		1


	//   ....[81]....
        /*061c*/ 	.word	0x000051c0
        /*0620*/ 	.word	0x00000003
        /*0624*/ 	.word	0x00000070
        /*0628*/ 	.short	0x010a
        /*062a*/ 	.byte	0xff
	.zero		1


	//   ....[82]....
        /*062c*/ 	.word	0x00005340
        /*0630*/ 	.word	0x00000000
        /*0634*/ 	.word	0x00000000
        /*0638*/ 	.short	0x0101
        /*063a*/ 	.byte	0xff
	.zero		1


	//   ....[83]....
        /*063c*/ 	.word	0x00005eb0
        /*0640*/ 	.word	0x000000ff
        /*0644*/ 	.word	0x00000020
        /*0648*/ 	.short	0x010a
        /*064a*/ 	.byte	0x2c
	.zero		1


	//   ....[84]....
        /*064c*/ 	.word	0x00005ef0
        /*0650*/ 	.word	0x00000063
        /*0654*/ 	.word	0x00000090
        /*0658*/ 	.short	0x010a
        /*065a*/ 	.byte	0xff
	.zero		1


	//   ....[85]....
        /*065c*/ 	.word	0x00005fe0
        /*0660*/ 	.word	0x000000ff
        /*0664*/ 	.word	0x00000020
        /*0668*/ 	.short	0x010a
        /*066a*/ 	.byte	0x2c
	.zero		1


	//   ....[86]....
        /*066c*/ 	.word	0x000060d0
        /*0670*/ 	.word	0x00000063
        /*0674*/ 	.word	0x00000090
        /*0678*/ 	.short	0x010a
        /*067a*/ 	.byte	0xff
	.zero		1


	//   ....[87]....
        /*067c*/ 	.word	0x00006ba0
        /*0680*/ 	.word	0x00000000
        /*0684*/ 	.word	0x00000000
        /*0688*/ 	.short	0x0101
        /*068a*/ 	.byte	0xff
	.zero		1


	//   ....[88]....
        /*068c*/ 	.word	0x00006bb0
        /*0690*/ 	.word	0x00000003
        /*0694*/ 	.word	0x00000020
        /*0698*/ 	.short	0x010a
        /*069a*/ 	.byte	0xff
	.zero		1


	//   ....[89]....
        /*069c*/ 	.word	0x00006c90
        /*06a0*/ 	.word	0x00000003
        /*06a4*/ 	.word	0x00000020
        /*06a8*/ 	.short	0x010a
        /*06aa*/ 	.byte	0xff
	.zero		1


	//   ....[90]....
        /*06ac*/ 	.word	0x00007800
        /*06b0*/ 	.word	0x0000003d
        /*06b4*/ 	.word	0x00000000
        /*06b8*/ 	.short	0x0101
        /*06ba*/ 	.byte	0xff
	.zero		1


	//   ....[91]....
        /*06bc*/ 	.word	0x00007820
        /*06c0*/ 	.word	0x0000003e
        /*06c4*/ 	.word	0x00000020
        /*06c8*/ 	.short	0x010a
        /*06ca*/ 	.byte	0xff
	.zero		1


	//   ....[92]....
        /*06cc*/ 	.word	0x000078f0
        /*06d0*/ 	.word	0x0000003e
        /*06d4*/ 	.word	0x00000020
        /*06d8*/ 	.short	0x010a
        /*06da*/ 	.byte	0xff
	.zero		1


	//   ....[93]....
        /*06dc*/ 	.word	0x00008460
        /*06e0*/ 	.word	0x0000003d
        /*06e4*/ 	.word	0x00000000
        /*06e8*/ 	.short	0x0101
        /*06ea*/ 	.byte	0xff
	.zero		1


	//   ....[94]....
        /*06ec*/ 	.word	0x00008480
        /*06f0*/ 	.word	0x0000003e
        /*06f4*/ 	.word	0x00000020
        /*06f8*/ 	.short	0x010a
        /*06fa*/ 	.byte	0xff
	.zero		1


	//   ....[95]....
        /*06fc*/ 	.word	0x00008550
        /*0700*/ 	.word	0x0000003e
        /*0704*/ 	.word	0x00000020
        /*0708*/ 	.short	0x010a
        /*070a*/ 	.byte	0xff
	.zero		1


	//   ....[96]....
        /*070c*/ 	.word	0x00008890
        /*0710*/ 	.word	0x000000ff
        /*0714*/ 	.word	0x00000000
        /*0718*/ 	.short	0x0101
        /*071a*/ 	.byte	0x04
	.zero		1


	//   ....[97]....
        /*071c*/ 	.word	0x00009120
        /*0720*/ 	.word	0x00000002
        /*0724*/ 	.word	0x00000000
        /*0728*/ 	.short	0x0101
        /*072a*/ 	.byte	0xff
	.zero		1


	//   ....[98]....
        /*072c*/ 	.word	0x000093b0
        /*0730*/ 	.word	0x000000ff
        /*0734*/ 	.word	0x00000000
        /*0738*/ 	.short	0x0101
        /*073a*/ 	.byte	0x04
	.zero		1


	//   ....[99]....
        /*073c*/ 	.word	0x000093d0
        /*0740*/ 	.word	0x00000003
        /*0744*/ 	.word	0x000000e0
        /*0748*/ 	.short	0x010a
        /*074a*/ 	.byte	0xff
	.zero		1


	//   ....[100]....
        /*074c*/ 	.word	0x00009430
        /*0750*/ 	.word	0x00000000
        /*0754*/ 	.word	0x00000010
        /*0758*/ 	.short	0x010a
        /*075a*/ 	.byte	0xff
	.zero		1


	//   ....[101]....
        /*075c*/ 	.word	0x00009490
        /*0760*/ 	.word	0x00000000
        /*0764*/ 	.word	0x00000010
        /*0768*/ 	.short	0x010a
        /*076a*/ 	.byte	0xff
	.zero		1


	//   ....[102]....
        /*076c*/ 	.word	0x000094e0
        /*0770*/ 	.word	0x00000003
        /*0774*/ 	.word	0x00000070
        /*0778*/ 	.short	0x010a
        /*077a*/ 	.byte	0xff
	.zero		1


	//   ....[103]....
        /*077c*/ 	.word	0x00009540
        /*0780*/ 	.word	0x00000000
        /*0784*/ 	.word	0x00000000
        /*0788*/ 	.short	0x010a
        /*078a*/ 	.byte	0xff
	.zero		1


	//   ....[104]....
        /*078c*/ 	.word	0x00009590
        /*0790*/ 	.word	0x00000002
        /*0794*/ 	.word	0x000000d0
        /*0798*/ 	.short	0x010a
        /*079a*/ 	.byte	0xff
	.zero		1


	//   ....[105]....
        /*079c*/ 	.word	0x000095f0
        /*07a0*/ 	.word	0x00000002
        /*07a4*/ 	.word	0x00000080
        /*07a8*/ 	.short	0x010a
        /*07aa*/ 	.byte	0xff
	.zero		1


	//   ....[106]....
        /*07ac*/ 	.word	0x00009640
        /*07b0*/ 	.word	0x00000002
        /*07b4*/ 	.word	0x00000070
        /*07b8*/ 	.short	0x010a
        /*07ba*/ 	.byte	0xff
	.zero		1


	//   ....[107]....
        /*07bc*/ 	.word	0x000096a0
        /*07c0*/ 	.word	0x00000000
        /*07c4*/ 	.word	0x00000080
        /*07c8*/ 	.short	0x010a
        /*07ca*/ 	.byte	0xff
	.zero		1


	//   ....[108]....
        /*07cc*/ 	.word	0x000096f0
        /*07d0*/ 	.word	0x00000000
        /*07d4*/ 	.word	0x00000070
        /*07d8*/ 	.short	0x010a
        /*07da*/ 	.byte	0xff
	.zero		1


	//   ....[109]....
        /*07dc*/ 	.word	0x00009750
        /*07e0*/ 	.word	0x00000003
        /*07e4*/ 	.word	0x000000b0
        /*07e8*/ 	.short	0x010a
        /*07ea*/ 	.byte	0xff
	.zero		1


	//   ....[110]....
        /*07ec*/ 	.word	0x000097b0
        /*07f0*/ 	.word	0x00000000
        /*07f4*/ 	.word	0x00000000
        /*07f8*/ 	.short	0x010a
        /*07fa*/ 	.byte	0xff
	.zero		1


	//   ....[111]....
        /*07fc*/ 	.word	0x00009810
        /*0800*/ 	.word	0x00000000
        /*0804*/ 	.word	0x00000000
        /*0808*/ 	.short	0x010a
        /*080a*/ 	.byte	0xff
	.zero		1


	//   ....[112]....
        /*080c*/ 	.word	0x00009870
        /*0810*/ 	.word	0x00000000
        /*0814*/ 	.word	0x00000000
        /*0818*/ 	.short	0x010a
        /*081a*/ 	.byte	0xff
	.zero		1


	//   ....[113]....
        /*081c*/ 	.word	0x000098d0
        /*0820*/ 	.word	0x00000000
        /*0824*/ 	.word	0x00000000
        /*0828*/ 	.short	0x010a
        /*082a*/ 	.byte	0xff
	.zero		1


	//   ....[114]....
        /*082c*/ 	.word	0x00009930
        /*0830*/ 	.word	0x00000000
        /*0834*/ 	.word	0x00000000
        /*0838*/ 	.short	0x010a
        /*083a*/ 	.byte	0xff
	.zero		1


	//   ....[115]....
        /*083c*/ 	.word	0x00009980
        /*0840*/ 	.word	0x0000000c
        /*0844*/ 	.word	0x00000070
        /*0848*/ 	.short	0x010a
        /*084a*/ 	.byte	0xff
	.zero		1


	//   ....[116]....
        /*084c*/ 	.word	0x000099e0
        /*0850*/ 	.word	0x00000000
        /*0854*/ 	.word	0x00000068
        /*0858*/ 	.short	0x010a
        /*085a*/ 	.byte	0xff
	.zero		1


	//   ....[117]....
        /*085c*/ 	.word	0x00009a40
        /*0860*/ 	.word	0x00000000
        /*0864*/ 	.word	0x00000040
        /*0868*/ 	.short	0x010a
        /*086a*/ 	.byte	0xff
	.zero		1


	//   ....[118]....
        /*086c*/ 	.word	0x00009aa0
        /*0870*/ 	.word	0x00000000
        /*0874*/ 	.word	0x00000048
        /*0878*/ 	.short	0x010a
        /*087a*/ 	.byte	0xff
	.zero		1


	//   ....[119]....
        /*087c*/ 	.word	0x00009b00
        /*0880*/ 	.word	0x00000000
        /*0884*/ 	.word	0x00000050
        /*0888*/ 	.short	0x010a
        /*088a*/ 	.byte	0xff
	.zero		1


	//   ....[120]....
        /*088c*/ 	.word	0x00009b60
        /*0890*/ 	.word	0x00000000
        /*0894*/ 	.word	0x00000058
        /*0898*/ 	.short	0x010a
        /*089a*/ 	.byte	0xff
	.zero		1


	//   ....[121]....
        /*089c*/ 	.word	0x00009bc0
        /*08a0*/ 	.word	0x00000000
        /*08a4*/ 	.word	0x00000040
        /*08a8*/ 	.short	0x010a
        /*08aa*/ 	.byte	0xff
	.zero		1


	//   ....[122]....
        /*08ac*/ 	.word	0x00009c20
        /*08b0*/ 	.word	0x00000000
        /*08b4*/ 	.word	0x00000048
        /*08b8*/ 	.short	0x010a
        /*08ba*/ 	.byte	0xff
	.zero		1


	//   ....[123]....
        /*08bc*/ 	.word	0x00009c80
        /*08c0*/ 	.word	0x00000000
        /*08c4*/ 	.word	0x00000050
        /*08c8*/ 	.short	0x010a
        /*08ca*/ 	.byte	0xff
	.zero		1


	//   ....[124]....
        /*08cc*/ 	.word	0x00009cd0
        /*08d0*/ 	.word	0x00000003
        /*08d4*/ 	.word	0x00000070
        /*08d8*/ 	.short	0x010a
        /*08da*/ 	.byte	0xff
	.zero		1


	//   ....[125]....
        /*08dc*/ 	.word	0x00009d30
        /*08e0*/ 	.word	0x00000002
        /*08e4*/ 	.word	0x00000020
        /*08e8*/ 	.short	0x010a
        /*08ea*/ 	.byte	0xff
	.zero		1


	//   ....[126]....
        /*08ec*/ 	.word	0x00009d80
        /*08f0*/ 	.word	0x00000063
        /*08f4*/ 	.word	0x00000090
        /*08f8*/ 	.short	0x010a
        /*08fa*/ 	.byte	0xff
	.zero		1


	//   ....[127]....
        /*08fc*/ 	.word	0x00009dd0
        /*0900*/ 	.word	0x00000003
        /*0904*/ 	.word	0x00000020
        /*0908*/ 	.short	0x010a
        /*090a*/ 	.byte	0xff
	.zero		1


	//   ....[128]....
        /*090c*/ 	.word	0x00009e20
        /*0910*/ 	.word	0x0000003e
        /*0914*/ 	.word	0x00000020
        /*0918*/ 	.short	0x010a
        /*091a*/ 	.byte	0xff
	.zero		1


	//   ....[129]....
        /*091c*/ 	.word	0x00009e70
        /*0920*/ 	.word	0x0000003e
        /*0924*/ 	.word	0x00000020
        /*0928*/ 	.short	0x010a
        /*092a*/ 	.byte	0xff
	.zero		1


	//----- nvinfo : EIATTR_NUM_MBARRIERS
	.align		4
.L_47:
        /*092c*/ 	.byte	0x03, 0x38
        /*092e*/ 	.short	0x001e


	//----- nvinfo : EIATTR_EXIT_INSTR_OFFSETS
	.align		4
        /*0930*/ 	.byte	0x04, 0x1c
        /*0932*/ 	.short	(.L_49 - .L_48)


	//   ....[0]....
.L_48:
        /*0934*/ 	.word	0x00002920


	//   ....[1]....
        /*0938*/ 	.word	0x00002e10


	//   ....[2]....
        /*093c*/ 	.word	0x00002e70


	//   ....[3]....
        /*0940*/ 	.word	0x00003d80


	//   ....[4]....
        /*0944*/ 	.word	0x00004ee0


	//   ....[5]....
        /*0948*/ 	.word	0x00004f20


	//   ....[6]....
        /*094c*/ 	.word	0x000092a0


	//   ....[7]....
        /*0950*/ 	.word	0x00009320


	//   ....[8]....
        /*0954*/ 	.word	0x00009350


	//   ....[9]....
        /*0958*/ 	.word	0x000093c0


	//----- nvinfo : EIATTR_MAX_THREADS
	.align		4
.L_49:
        /*095c*/ 	.byte	0x04, 0x05
        /*095e*/ 	.short	(.L_51 - .L_50)
.L_50:
        /*0960*/ 	.word	0x00000100
        /*0964*/ 	.word	0x00000001
        /*0968*/ 	.word	0x00000001


	//----- nvinfo : EIATTR_CRS_STACK_SIZE
	.align		4
.L_51:
        /*096c*/ 	.byte	0x04, 0x1e
        /*096e*/ 	.short	(.L_53 - .L_52)
.L_52:
        /*0970*/ 	.word	0x00000000


	//----- nvinfo : EIATTR_CBANK_PARAM_SIZE
	.align		4
.L_53:
        /*0974*/ 	.byte	0x03, 0x19
        /*0976*/ 	.short	0x0800


	//----- nvinfo : EIATTR_PARAM_CBANK
	.align		4
        /*0978*/ 	.byte	0x04, 0x0a
        /*097a*/ 	.short	(.L_55 - .L_54)
	.align		4
.L_54:
        /*097c*/ 	.word	index@(.nv.constant0._ZN7cutlass13device_kernelINS_4gemm6kernel13GemmUniversalIN4cute5tupleIJiiiiEEENS1_10collective13CollectiveMmaINS1_35MainloopSm100TmaUmmaWarpSpecializedILi2ELi2ELi4ENS5_IJNS4_1CILi1EEENSA_ILi4EEESB_EEEEENS5_IJNSA_ILi128EEESF_NSA_ILi64EEEEEENS_6half_tENS5_IJlSB_lEEESI_NS5_IJSB_llEEENS4_8TiledMMAINS4_8MMA_AtomIJNS4_20SM100_MMA_F16BF16_SSISI_SI_fLi128ELi128ELNS4_4UMMA5MajorE0ELSP_1ELNSO_7ScaleInE0ELSQ_0EEEEEENS4_6LayoutINS5_IJSB_SB_SB_EEENS5_IJNSA_ILi0EEESV_SV_EEEEENS5_IJNS4_10UnderscoreESY_SY_EEEEENS4_23SM90_TMA_LOAD_MULTICASTENS4_14ComposedLayoutINS4_7SwizzleILi3ELi4ELi3EEENS4_18smem_ptr_flag_bitsILi16EEENST_INS5_IJNSA_ILi8EEESG_EEENS5_IJSG_SB_EEEEEEEvNS4_8identityENS4_13SM90_TMA_LOADENS12_IS14_S16_NST_INS5_IJSG_S17_EEENS5_IJSB_SG_EEEEEEEvS1C_EENS_8epilogue10collective18CollectiveEpilogueINS1J_23Sm100TmaWarpSpecializedILi4ELi2ELi32ELb1ELb0EEEJSH_NS5_IJNST_ISF_SB_EENST_INSA_ILi32EEESB_EEEEESI_SJ_SI_SJ_NS1J_6fusion15FusionCallbacksIS1N_NS1S_17LinearCombinationISI_fSI_fLNS_15FloatRoundStyleE2EEESH_S1R_JEEENS4_5SM1004TMEM4LOAD26SM100_TMEM_LOAD_32dp32b32xES1D_NS12_INS13_ILi2ELi4ELi3EEES16_NST_INS5_IJS17_S1P_EEENS5_IJS1P_SB_EEEEEEENS4_39AutoVectorizingCopyWithAssumedAlignmentILi128EEENS4_14SM90_TMA_STOREES26_S28_S28_EEEvvEEEEvNT_6ParamsE)
        /*0980*/ 	.short	0x0380
        /*0982*/ 	.short	0x0800


	//----- nvinfo : EIATTR_SW_WAR
	.align		4
.L_55:
        /*0984*/ 	.byte	0x04, 0x36
        /*0986*/ 	.short	(.L_57 - .L_56)
.L_56:
        /*0988*/ 	.word	0x00000008
.L_57:


//--------------------- .nv.callgraph             --------------------------
	.section	.nv.callgraph,"",@"SHT_CUDA_CALLGRAPH"
	.align	4
	.sectionentsize	8
	.align		4
        /*0000*/ 	.word	0x00000000
	.align		4
        /*0004*/ 	.word	0xffffffff
	.align		4
        /*0008*/ 	.word	index@(_ZN7cutlass13device_kernelINS_4gemm6kernel13GemmUniversalIN4cute5tupleIJiiiiEEENS1_10collective13CollectiveMmaINS1_35MainloopSm100TmaUmmaWarpSpecializedILi2ELi2ELi4ENS5_IJNS4_1CILi1EEENSA_ILi4EEESB_EEEEENS5_IJNSA_ILi128EEESF_NSA_ILi64EEEEEENS_6half_tENS5_IJlSB_lEEESI_NS5_IJSB_llEEENS4_8TiledMMAINS4_8MMA_AtomIJNS4_20SM100_MMA_F16BF16_SSISI_SI_fLi128ELi128ELNS4_4UMMA5MajorE0ELSP_1ELNSO_7ScaleInE0ELSQ_0EEEEEENS4_6LayoutINS5_IJSB_SB_SB_EEENS5_IJNSA_ILi0EEESV_SV_EEEEENS5_IJNS4_10UnderscoreESY_SY_EEEEENS4_23SM90_TMA_LOAD_MULTICASTENS4_14ComposedLayoutINS4_7SwizzleILi3ELi4ELi3EEENS4_18smem_ptr_flag_bitsILi16EEENST_INS5_IJNSA_ILi8EEESG_EEENS5_IJSG_SB_EEEEEEEvNS4_8identityENS4_13SM90_TMA_LOADENS12_IS14_S16_NST_INS5_IJSG_S17_EEENS5_IJSB_SG_EEEEEEEvS1C_EENS_8epilogue10collective18CollectiveEpilogueINS1J_23Sm100TmaWarpSpecializedILi4ELi2ELi32ELb1ELb0EEEJSH_NS5_IJNST_ISF_SB_EENST_INSA_ILi32EEESB_EEEEESI_SJ_SI_SJ_NS1J_6fusion15FusionCallbacksIS1N_NS1S_17LinearCombinationISI_fSI_fLNS_15FloatRoundStyleE2EEESH_S1R_JEEENS4_5SM1004TMEM4LOAD26SM100_TMEM_LOAD_32dp32b32xES1D_NS12_INS13_ILi2ELi4ELi3EEES16_NST_INS5_IJS17_S1P_EEENS5_IJS1P_SB_EEEEEEENS4_39AutoVectorizingCopyWithAssumedAlignmentILi128EEENS4_14SM90_TMA_STOREES26_S28_S28_EEEvvEEEEvNT_6ParamsE)
	.align		4
        /*000c*/ 	.word	index@(__assertfail)
	.align		4
        /*0010*/ 	.word	0x00000000
	.align		4
        /*0014*/ 	.word	0xfffffffe
	.align		4
        /*0018*/ 	.word	0x00000000
	.align		4
        /*001c*/ 	.word	0xfffffffd
	.align		4
        /*0020*/ 	.word	0x00000000
	.align		4
        /*0024*/ 	.word	0xfffffffc


//--------------------- .nv.constant4             --------------------------
	.section	.nv.constant4,"a",@progbits
	.align	8
	.align		8
.nv.constant4:
        /*0000*/ 	.dword	__assertfail
	.align		8
        /*0008*/ 	.dword	__unnamed_1
	.align		8
        /*0010*/ 	.dword	__unnamed_2
	.align		8
        /*0018*/ 	.dword	_ZN40_INTERNAL_fd5a2734_4_k_cu_90d8ff99_295234cuda3std3__45__cpo5beginE
	.align		8
        /*0020*/ 	.dword	_ZN40_INTERNAL_fd5a2734_4_k_cu_90d8ff99_295234cuda3std3__45__cpo3endE
	.align		8
        /*0028*/ 	.dword	_ZN40_INTERNAL_fd5a2734_4_k_cu_90d8ff99_295234cuda3std3__45__cpo6cbeginE
	.align		8
        /*0030*/ 	.dword	_ZN40_INTERNAL_fd5a2734_4_k_cu_90d8ff99_295234cuda3std3__45__cpo4cendE
	.align		8
        /*0038*/ 	.dword	_ZN40_INTERNAL_fd5a2734_4_k_cu_90d8ff99_295234cuda3std3__442_GLOBAL__N__fd5a2734_4_k_cu_90d8ff99_295236ignoreE
	.align		8
        /*0040*/ 	.dword	_ZN40_INTERNAL_fd5a2734_4_k_cu_90d8ff99_295234cuda3std3__419piecewise_constructE
	.align		8
        /*0048*/ 	.dword	_ZN40_INTERNAL_fd5a2734_4_k_cu_90d8ff99_295234cuda3std3__48in_placeE
	.align		8
        /*0050*/ 	.dword	_ZN40_INTERNAL_fd5a2734_4_k_cu_90d8ff99_295234cuda3std6ranges3__45__cpo4swapE
	.align		8
        /*0058*/ 	.dword	_ZN40_INTERNAL_fd5a2734_4_k_cu_90d8ff99_295234cuda3std6ranges3__45__cpo9iter_moveE
	.align		8
        /*0060*/ 	.dword	_ZN40_INTERNAL_fd5a2734_4_k_cu_90d8ff99_295234cute7productE
	.align		8
        /*0068*/ 	.dword	_ZN40_INTERNAL_fd5a2734_4_k_cu_90d8ff99_295234cute1_E
	.align		8
        /*0070*/ 	.dword	$str$25
	.align		8
        /*0078*/ 	.dword	$str$26
	.align		8
        /*0080*/ 	.dword	$str$27
	.align		8
        /*0088*/ 	.dword	$str$28


//--------------------- .text._ZN7cutlass13device_kernelINS_4gemm6kernel13GemmUniversalIN4cute5tupleIJiiiiEEENS1_10collective13CollectiveMmaINS1_35MainloopSm100TmaUmmaWarpSpecializedILi2ELi2ELi4ENS5_IJNS4_1CILi1EEENSA_ILi4EEESB_EEEEENS5_IJNSA_ILi128EEESF_NSA_ILi64EEEEEENS_6half_tENS5_IJlSB_lEEESI_NS5_IJSB_llEEENS4_8TiledMMAINS4_8MMA_AtomIJNS4_20SM100_MMA_F16BF16_SSISI_SI_fLi128ELi128ELNS4_4UMMA5MajorE0ELSP_1ELNSO_7ScaleInE0ELSQ_0EEEEEENS4_6LayoutINS5_IJSB_SB_SB_EEENS5_IJNSA_ILi0EEESV_SV_EEEEENS5_IJNS4_10UnderscoreESY_SY_EEEEENS4_23SM90_TMA_LOAD_MULTICASTENS4_14ComposedLayoutINS4_7SwizzleILi3ELi4ELi3EEENS4_18smem_ptr_flag_bitsILi16EEENST_INS5_IJNSA_ILi8EEESG_EEENS5_IJSG_SB_EEEEEEEvNS4_8identityENS4_13SM90_TMA_LOADENS12_IS14_S16_NST_INS5_IJSG_S17_EEENS5_IJSB_SG_EEEEEEEvS1C_EENS_8epilogue10collective18CollectiveEpilogueINS1J_23Sm100TmaWarpSpecializedILi4ELi2ELi32ELb1ELb0EEEJSH_NS5_IJNST_ISF_SB_EENST_INSA_ILi32EEESB_EEEEESI_SJ_SI_SJ_NS1J_6fusion15FusionCallbacksIS1N_NS1S_17LinearCombinationISI_fSI_fLNS_15FloatRoundStyleE2EEESH_S1R_JEEENS4_5SM1004TMEM4LOAD26SM100_TMEM_LOAD_32dp32b32xES1D_NS12_INS13_ILi2ELi4ELi3EEES16_NST_INS5_IJS17_S1P_EEENS5_IJS1P_SB_EEEEEEENS4_39AutoVectorizingCopyWithAssumedAlignmentILi128EEENS4_14SM90_TMA_STOREES26_S28_S28_EEEvvEEEEvNT_6ParamsE --------------------------
	.section	.text._ZN7cutlass13device_kernelINS_4gemm6kernel13GemmUniversalIN4cute5tupleIJiiiiEEENS1_10collective13CollectiveMmaINS1_35MainloopSm100TmaUmmaWarpSpecializedILi2ELi2ELi4ENS5_IJNS4_1CILi1EEENSA_ILi4EEESB_EEEEENS5_IJNSA_ILi128EEESF_NSA_ILi64EEEEEENS_6half_tENS5_IJlSB_lEEESI_NS5_IJSB_llEEENS4_8TiledMMAINS4_8MMA_AtomIJNS4_20SM100_MMA_F16BF16_SSISI_SI_fLi128ELi128ELNS4_4UMMA5MajorE0ELSP_1ELNSO_7ScaleInE0ELSQ_0EEEEEENS4_6LayoutINS5_IJSB_SB_SB_EEENS5_IJNSA_ILi0EEESV_SV_EEEEENS5_IJNS4_10UnderscoreESY_SY_EEEEENS4_23SM90_TMA_LOAD_MULTICASTENS4_14ComposedLayoutINS4_7SwizzleILi3ELi4ELi3EEENS4_18smem_ptr_flag_bitsILi16EEENST_INS5_IJNSA_ILi8EEESG_EEENS5_IJSG_SB_EEEEEEEvNS4_8identityENS4_13SM90_TMA_LOADENS12_IS14_S16_NST_INS5_IJSG_S17_EEENS5_IJSB_SG_EEEEEEEvS1C_EENS_8epilogue10collective18CollectiveEpilogueINS1J_23Sm100TmaWarpSpecializedILi4ELi2ELi32ELb1ELb0EEEJSH_NS5_IJNST_ISF_SB_EENST_INSA_ILi32EEESB_EEEEESI_SJ_SI_SJ_NS1J_6fusion15FusionCallbacksIS1N_NS1S_17LinearCombinationISI_fSI_fLNS_15FloatRoundStyleE2EEESH_S1R_JEEENS4_5SM1004TMEM4LOAD26SM100_TMEM_LOAD_32dp32b32xES1D_NS12_INS13_ILi2ELi4ELi3EEES16_NST_INS5_IJS17_S1P_EEENS5_IJS1P_SB_EEEEEEENS4_39AutoVectorizingCopyWithAssumedAlignmentILi128EEENS4_14SM90_TMA_STOREES26_S28_S28_EEEvvEEEEvNT_6ParamsE,"ax",@progbits
	.align	128
.text._ZN7cutlass13device_kernelINS_4gemm6kernel13GemmUniversalIN4cute5tupleIJiiiiEEENS1_10collective13CollectiveMmaINS1_35MainloopSm100TmaUmmaWarpSpecializedILi2ELi2ELi4ENS5_IJNS4_1CILi1EEENSA_ILi4EEESB_EEEEENS5_IJNSA_ILi128EEESF_NSA_ILi64EEEEEENS_6half_tENS5_IJlSB_lEEESI_NS5_IJSB_llEEENS4_8TiledMMAINS4_8MMA_AtomIJNS4_20SM100_MMA_F16BF16_SSISI_SI_fLi128ELi128ELNS4_4UMMA5MajorE0ELSP_1ELNSO_7ScaleInE0ELSQ_0EEEEEENS4_6LayoutINS5_IJSB_SB_SB_EEENS5_IJNSA_ILi0EEESV_SV_EEEEENS5_IJNS4_10UnderscoreESY_SY_EEEEENS4_23SM90_TMA_LOAD_MULTICASTENS4_14ComposedLayoutINS4_7SwizzleILi3ELi4ELi3EEENS4_18smem_ptr_flag_bitsILi16EEENST_INS5_IJNSA_ILi8EEESG_EEENS5_IJSG_SB_EEEEEEEvNS4_8identityENS4_13SM90_TMA_LOADENS12_IS14_S16_NST_INS5_IJSG_S17_EEENS5_IJSB_SG_EEEEEEEvS1C_EENS_8epilogue10collective18CollectiveEpilogueINS1J_23Sm100TmaWarpSpecializedILi4ELi2ELi32ELb1ELb0EEEJSH_NS5_IJNST_ISF_SB_EENST_INSA_ILi32EEESB_EEEEESI_SJ_SI_SJ_NS1J_6fusion15FusionCallbacksIS1N_NS1S_17LinearCombinationISI_fSI_fLNS_15FloatRoundStyleE2EEESH_S1R_JEEENS4_5SM1004TMEM4LOAD26SM100_TMEM_LOAD_32dp32b32xES1D_NS12_INS13_ILi2ELi4ELi3EEES16_NST_INS5_IJS17_S1P_EEENS5_IJS1P_SB_EEEEEEENS4_39AutoVectorizingCopyWithAssumedAlignmentILi128EEENS4_14SM90_TMA_STOREES26_S28_S28_EEEvvEEEEvNT_6ParamsE:
        .type           _ZN7cutlass13device_kernelINS_4gemm6kernel13GemmUniversalIN4cute5tupleIJiiiiEEENS1_10collective13CollectiveMmaINS1_35MainloopSm100TmaUmmaWarpSpecializedILi2ELi2ELi4ENS5_IJNS4_1CILi1EEENSA_ILi4EEESB_EEEEENS5_IJNSA_ILi128EEESF_NSA_ILi64EEEEEENS_6half_tENS5_IJlSB_lEEESI_NS5_IJSB_llEEENS4_8TiledMMAINS4_8MMA_AtomIJNS4_20SM100_MMA_F16BF16_SSISI_SI_fLi128ELi128ELNS4_4UMMA5MajorE0ELSP_1ELNSO_7ScaleInE0ELSQ_0EEEEEENS4_6LayoutINS5_IJSB_SB_SB_EEENS5_IJNSA_ILi0EEESV_SV_EEEEENS5_IJNS4_10UnderscoreESY_SY_EEEEENS4_23SM90_TMA_LOAD_MULTICASTENS4_14ComposedLayoutINS4_7SwizzleILi3ELi4ELi3EEENS4_18smem_ptr_flag_bitsILi16EEENST_INS5_IJNSA_ILi8EEESG_EEENS5_IJSG_SB_EEEEEEEvNS4_8identityENS4_13SM90_TMA_LOADENS12_IS14_S16_NST_INS5_IJSG_S17_EEENS5_IJSB_SG_EEEEEEEvS1C_EENS_8epilogue10collective18CollectiveEpilogueINS1J_23Sm100TmaWarpSpecializedILi4ELi2ELi32ELb1ELb0EEEJSH_NS5_IJNST_ISF_SB_EENST_INSA_ILi32EEESB_EEEEESI_SJ_SI_SJ_NS1J_6fusion15FusionCallbacksIS1N_NS1S_17LinearCombinationISI_fSI_fLNS_15FloatRoundStyleE2EEESH_S1R_JEEENS4_5SM1004TMEM4LOAD26SM100_TMEM_LOAD_32dp32b32xES1D_NS12_INS13_ILi2ELi4ELi3EEES16_NST_INS5_IJS17_S1P_EEENS5_IJS1P_SB_EEEEEEENS4_39AutoVectorizingCopyWithAssumedAlignmentILi128EEENS4_14SM90_TMA_STOREES26_S28_S28_EEEvvEEEEvNT_6ParamsE,@function
        .size           _ZN7cutlass13device_kernelINS_4gemm6kernel13GemmUniversalIN4cute5tupleIJiiiiEEENS1_10collective13CollectiveMmaINS1_35MainloopSm100TmaUmmaWarpSpecializedILi2ELi2ELi4ENS5_IJNS4_1CILi1EEENSA_ILi4EEESB_EEEEENS5_IJNSA_ILi128EEESF_NSA_ILi64EEEEEENS_6half_tENS5_IJlSB_lEEESI_NS5_IJSB_llEEENS4_8TiledMMAINS4_8MMA_AtomIJNS4_20SM100_MMA_F16BF16_SSISI_SI_fLi128ELi128ELNS4_4UMMA5MajorE0ELSP_1ELNSO_7ScaleInE0ELSQ_0EEEEEENS4_6LayoutINS5_IJSB_SB_SB_EEENS5_IJNSA_ILi0EEESV_SV_EEEEENS5_IJNS4_10UnderscoreESY_SY_EEEEENS4_23SM90_TMA_LOAD_MULTICASTENS4_14ComposedLayoutINS4_7SwizzleILi3ELi4ELi3EEENS4_18smem_ptr_flag_bitsILi16EEENST_INS5_IJNSA_ILi8EEESG_EEENS5_IJSG_SB_EEEEEEEvNS4_8identityENS4_13SM90_TMA_LOADENS12_IS14_S16_NST_INS5_IJSG_S17_EEENS5_IJSB_SG_EEEEEEEvS1C_EENS_8epilogue10collective18CollectiveEpilogueINS1J_23Sm100TmaWarpSpecializedILi4ELi2ELi32ELb1ELb0EEEJSH_NS5_IJNST_ISF_SB_EENST_INSA_ILi32EEESB_EEEEESI_SJ_SI_SJ_NS1J_6fusion15FusionCallbacksIS1N_NS1S_17LinearCombinationISI_fSI_fLNS_15FloatRoundStyleE2EEESH_S1R_JEEENS4_5SM1004TMEM4LOAD26SM100_TMEM_LOAD_32dp32b32xES1D_NS12_INS13_ILi2ELi4ELi3EEES16_NST_INS5_IJS17_S1P_EEENS5_IJS1P_SB_EEEEEEENS4_39AutoVectorizingCopyWithAssumedAlignmentILi128EEENS4_14SM90_TMA_STOREES26_S28_S28_EEEvvEEEEvNT_6ParamsE,(.L_x_177 - _ZN7cutlass13device_kernelINS_4gemm6kernel13GemmUniversalIN4cute5tupleIJiiiiEEENS1_10collective13CollectiveMmaINS1_35MainloopSm100TmaUmmaWarpSpecializedILi2ELi2ELi4ENS5_IJNS4_1CILi1EEENSA_ILi4EEESB_EEEEENS5_IJNSA_ILi128EEESF_NSA_ILi64EEEEEENS_6half_tENS5_IJlSB_lEEESI_NS5_IJSB_llEEENS4_8TiledMMAINS4_8MMA_AtomIJNS4_20SM100_MMA_F16BF16_SSISI_SI_fLi128ELi128ELNS4_4UMMA5MajorE0ELSP_1ELNSO_7ScaleInE0ELSQ_0EEEEEENS4_6LayoutINS5_IJSB_SB_SB_EEENS5_IJNSA_ILi0EEESV_SV_EEEEENS5_IJNS4_10UnderscoreESY_SY_EEEEENS4_23SM90_TMA_LOAD_MULTICASTENS4_14ComposedLayoutINS4_7SwizzleILi3ELi4ELi3EEENS4_18smem_ptr_flag_bitsILi16EEENST_INS5_IJNSA_ILi8EEESG_EEENS5_IJSG_SB_EEEEEEEvNS4_8identityENS4_13SM90_TMA_LOADENS12_IS14_S16_NST_INS5_IJSG_S17_EEENS5_IJSB_SG_EEEEEEEvS1C_EENS_8epilogue10collective18CollectiveEpilogueINS1J_23Sm100TmaWarpSpecializedILi4ELi2ELi32ELb1ELb0EEEJSH_NS5_IJNST_ISF_SB_EENST_INSA_ILi32EEESB_EEEEESI_SJ_SI_SJ_NS1J_6fusion15FusionCallbacksIS1N_NS1S_17LinearCombinationISI_fSI_fLNS_15FloatRoundStyleE2EEESH_S1R_JEEENS4_5SM1004TMEM4LOAD26SM100_TMEM_LOAD_32dp32b32xES1D_NS12_INS13_ILi2ELi4ELi3EEES16_NST_INS5_IJS17_S1P_EEENS5_IJS1P_SB_EEEEEEENS4_39AutoVectorizingCopyWithAssumedAlignmentILi128EEENS4_14SM90_TMA_STOREES26_S28_S28_EEEvvEEEEvNT_6ParamsE)
        .other          _ZN7cutlass13device_kernelINS_4gemm6kernel13GemmUniversalIN4cute5tupleIJiiiiEEENS1_10collective13CollectiveMmaINS1_35MainloopSm100TmaUmmaWarpSpecializedILi2ELi2ELi4ENS5_IJNS4_1CILi1EEENSA_ILi4EEESB_EEEEENS5_IJNSA_ILi128EEESF_NSA_ILi64EEEEEENS_6half_tENS5_IJlSB_lEEESI_NS5_IJSB_llEEENS4_8TiledMMAINS4_8MMA_AtomIJNS4_20SM100_MMA_F16BF16_SSISI_SI_fLi128ELi128ELNS4_4UMMA5MajorE0ELSP_1ELNSO_7ScaleInE0ELSQ_0EEEEEENS4_6LayoutINS5_IJSB_SB_SB_EEENS5_IJNSA_ILi0EEESV_SV_EEEEENS5_IJNS4_10UnderscoreESY_SY_EEEEENS4_23SM90_TMA_LOAD_MULTICASTENS4_14ComposedLayoutINS4_7SwizzleILi3ELi4ELi3EEENS4_18smem_ptr_flag_bitsILi16EEENST_INS5_IJNSA_ILi8EEESG_EEENS5_IJSG_SB_EEEEEEEvNS4_8identityENS4_13SM90_TMA_LOADENS12_IS14_S16_NST_INS5_IJSG_S17_EEENS5_IJSB_SG_EEEEEEEvS1C_EENS_8epilogue10collective18CollectiveEpilogueINS1J_23Sm100TmaWarpSpecializedILi4ELi2ELi32ELb1ELb0EEEJSH_NS5_IJNST_ISF_SB_EENST_INSA_ILi32EEESB_EEEEESI_SJ_SI_SJ_NS1J_6fusion15FusionCallbacksIS1N_NS1S_17LinearCombinationISI_fSI_fLNS_15FloatRoundStyleE2EEESH_S1R_JEEENS4_5SM1004TMEM4LOAD26SM100_TMEM_LOAD_32dp32b32xES1D_NS12_INS13_ILi2ELi4ELi3EEES16_NST_INS5_IJS17_S1P_EEENS5_IJS1P_SB_EEEEEEENS4_39AutoVectorizingCopyWithAssumedAlignmentILi128EEENS4_14SM90_TMA_STOREES26_S28_S28_EEEvvEEEEvNT_6ParamsE,@"STO_CUDA_ENTRY STV_DEFAULT"
_ZN7cutlass13device_kernelINS_4gemm6kernel13GemmUniversalIN4cute5tupleIJiiiiEEENS1_10collective13CollectiveMmaINS1_35MainloopSm100TmaUmmaWarpSpecializedILi2ELi2ELi4ENS5_IJNS4_1CILi1EEENSA_ILi4EEESB_EEEEENS5_IJNSA_ILi128EEESF_NSA_ILi64EEEEEENS_6half_tENS5_IJlSB_lEEESI_NS5_IJSB_llEEENS4_8TiledMMAINS4_8MMA_AtomIJNS4_20SM100_MMA_F16BF16_SSISI_SI_fLi128ELi128ELNS4_4UMMA5MajorE0ELSP_1ELNSO_7ScaleInE0ELSQ_0EEEEEENS4_6LayoutINS5_IJSB_SB_SB_EEENS5_IJNSA_ILi0EEESV_SV_EEEEENS5_IJNS4_10UnderscoreESY_SY_EEEEENS4_23SM90_TMA_LOAD_MULTICASTENS4_14ComposedLayoutINS4_7SwizzleILi3ELi4ELi3EEENS4_18smem_ptr_flag_bitsILi16EEENST_INS5_IJNSA_ILi8EEESG_EEENS5_IJSG_SB_EEEEEEEvNS4_8identityENS4_13SM90_TMA_LOADENS12_IS14_S16_NST_INS5_IJSG_S17_EEENS5_IJSB_SG_EEEEEEEvS1C_EENS_8epilogue10collective18CollectiveEpilogueINS1J_23Sm100TmaWarpSpecializedILi4ELi2ELi32ELb1ELb0EEEJSH_NS5_IJNST_ISF_SB_EENST_INSA_ILi32EEESB_EEEEESI_SJ_SI_SJ_NS1J_6fusion15FusionCallbacksIS1N_NS1S_17LinearCombinationISI_fSI_fLNS_15FloatRoundStyleE2EEESH_S1R_JEEENS4_5SM1004TMEM4LOAD26SM100_TMEM_LOAD_32dp32b32xES1D_NS12_INS13_ILi2ELi4ELi3EEES16_NST_INS5_IJS17_S1P_EEENS5_IJS1P_SB_EEEEEEENS4_39AutoVectorizingCopyWithAssumedAlignmentILi128EEENS4_14SM90_TMA_STOREES26_S28_S28_EEEvvEEEEvNT_6ParamsE:
[----:B------:R-:W1:Y:S01]  /*0000*/  LDC R1, c[0x0][0x37c] ;  /* 0x0000df00ff017b82 */ /* 0x000e620000000800 */
[----:B------:R-:W2:Y:S01]  /*0010*/  S2R R94, SR_TID.X ;  /* 0x00000000005e7919 */ /* 0x000ea20000002100 */
[----:B------:R-:W3:Y:S01]  /*0020*/  LDCU.64 UR8, c[0x0][0x890] ;  /* 0x00011200ff0877ac */ /* 0x000ee20008000a00 */
[----:B------:R-:W-:Y:S02]  /*0030*/  PRMT R80, RZ, 0x7610, R80 ;  /* 0x00007610ff507816 */ /* 0x000fe40000000050 */
[----:B------:R-:W-:Y:S01]  /*0040*/  ELECT P3, URZ, PT ;  /* 0x0000000000ff782f */ /* 0x000fe20003860000 */
[----:B---3--:R-:W-:-:S04]  /*0050*/  UISETP.NE.U32.AND UP0, UPT, UR8, URZ, UPT ;  /* 0x000000ff0800728c */ /* 0x008fc8000bf05070 */
[----:B------:R-:W-:Y:S01]  /*0060*/  UISETP.NE.AND.EX UP0, UPT, UR9, URZ, UPT, UP0 ;  /* 0x000000ff0900728c */ /* 0x000fe2000bf05300 */
[----:B--2---:R-:W-:-:S05]  /*0070*/  SHF.R.U32.HI R81, RZ, 0x5, R94 ;  /* 0x00000005ff517819 */ /* 0x004fca000001165e */
[----:B------:R-:W2:Y:S02]  /*0080*/  SHFL.IDX PT, R0, R81, RZ, 0x1f ;  /* 0x00001fff51007589 */ /* 0x000ea400000e0000 */
[----:B--2---:R-:W-:Y:S01]  /*0090*/  R2UR UR17, R0 ;  /* 0x00000000001172ca */ /* 0x004fe200000e0000 */
[----:B-1----:R-:W-:-:S14]  /*00a0*/  BRA.U UP0, `(.L_x_0) ;  /* 0x0000000100307547 */ /* 0x002fdc000b800000 */
[----:B------:R-:W1:Y:S02]  /*00b0*/  LDCU.64 UR4, c[0x0][0x888] ;  /* 0x00011100ff0477ac */ /* 0x000e640008000a00 */
[----:B-1----:R-:W-:-:S04]  /*00c0*/  UISETP.NE.U32.AND UP0, UPT, UR4, URZ, UPT ;  /* 0x000000ff0400728c */ /* 0x002fc8000bf05070 */
[----:B------:R-:W-:-:S09]  /*00d0*/  UISETP.NE.AND.EX UP0, UPT, UR5, URZ, UPT, UP0 ;  /* 0x000000ff0500728c */ /* 0x000fd2000bf05300 */
[----:B------:R-:W-:Y:S05]  /*00e0*/  BRA.U !UP0, `(.L_x_1) ;  /* 0x0000000108147547 */ /* 0x000fea000b800000 */
[----:B------:R-:W1:Y:S01]  /*00f0*/  LDC.64 R2, c[0x0][0x888] ;  /* 0x00022200ff027b82 */ /* 0x000e620000000a00 */
[----:B------:R-:W1:Y:S02]  /*0100*/  LDCU.64 UR4, c[0x0][0x358] ;  /* 0x00006b00ff0477ac */ /* 0x000e640008000a00 */
[----:B-1----:R1:W5:Y:S01]  /*0110*/  LDG.E R41, desc[UR4][R2.64] ;  /* 0x0000000402297981 */ /* 0x002362000c1e1900 */
[----:B------:R-:W-:Y:S01]  /*0120*/  HFMA2 R80, -RZ, RZ, 0, 5.9604644775390625e-08 ;  /* 0x00000001ff507431 */ /* 0x000fe200000001ff */
[----:B------:R-:W-:Y:S05]  /*0130*/  BRA `(.L_x_0) ;  /* 0x00000000000c7947 */ /* 0x000fea0003800000 */
.L_x_1:
[----:B------:R-:W1:Y:S01]  /*0140*/  LDCU UR4, c[0x0][0x880] ;  /* 0x00011000ff0477ac */ /* 0x000e620008000800 */
[----:B------:R-:W-:Y:S01]  /*0150*/  HFMA2 R80, -RZ, RZ, 0, 5.9604644775390625e-08 ;  /* 0x00000001ff507431 */ /* 0x000fe200000001ff */
[----:B-1----:R-:W-:-:S07]  /*0160*/  MOV R41, UR4 ;  /* 0x0000000400297c02 */ /* 0x002fce0008000f00 */
.L_x_0:
[----:B------:R-:W2:Y:S02]  /*0170*/  LDCU.64 UR4, c[0x0][0x8b0] ;  /* 0x00011600ff0477ac */ /* 0x000ea40008000a00 */
[----:B--2---:R-:W-:-:S04]  /*0180*/  UISETP.NE.U32.AND UP0, UPT, UR4, URZ, UPT ;  /* 0x000000ff0400728c */ /* 0x004fc8000bf05070 */
[----:B------:R-:W-:-:S09]  /*0190*/  UISETP.NE.AND.EX UP0, UPT, UR5, URZ, UPT, UP0 ;  /* 0x000000ff0500728c */ /* 0x000fd2000bf05300 */
[----:B------:R-:W-:Y:S05]  /*01a0*/  BRA.U UP0, `(.L_x_2) ;  /* 0x0000000100287547 */ /* 0x000fea000b800000 */
[----:B------:R-:W2:Y:S02]  /*01b0*/  LDCU.64 UR4, c[0x0][0x8a8] ;  /* 0x00011500ff0477ac */ /* 0x000ea40008000a00 */
[----:B--2---:R-:W-:-:S04]  /*01c0*/  UISETP.NE.U32.AND UP0, UPT, UR4, URZ, UPT ;  /* 0x000000ff0400728c */ /* 0x004fc8000bf05070 */
[----:B------:R-:W-:-:S09]  /*01d0*/  UISETP.NE.AND.EX UP0, UPT, UR5, URZ, UPT, UP0 ;  /* 0x000000ff0500728c */ /* 0x000fd2000bf05300 */
[----:B------:R-:W-:Y:S05]  /*01e0*/  BRA.U !UP0, `(.L_x_3) ;  /* 0x0000000108107547 */ /* 0x000fea000b800000 */
[----:B------:R-:W2:Y:S01]  /*01f0*/  LDC.64 R38, c[0x0][0x8a8] ;  /* 0x00022a00ff267b82 */ /* 0x000ea20000000a00 */
[----:B------:R-:W2:Y:S02]  /*0200*/  LDCU.64 UR4, c[0x0][0x358] ;  /* 0x00006b00ff0477ac */ /* 0x000ea40008000a00 */
[----:B--2---:R2:W5:Y:S01]  /*0210*/  LDG.E R38, desc[UR4][R38.64] ;  /* 0x0000000426267981 */ /* 0x004562000c1e1900 */
[----:B------:R-:W-:Y:S05]  /*0220*/  BRA `(.L_x_2) ;  /* 0x0000000000087947 */ /* 0x000fea0003800000 */
.L_x_3:
[----:B------:R-:W2:Y:S02]  /*0230*/  LDCU UR4, c[0x0][0x8a0] ;  /* 0x00011400ff0477ac */ /* 0x000ea40008000800 */
[----:B--2---:R-:W-:Y:S02]  /*0240*/  MOV R38, UR4 ;  /* 0x0000000400267c02 */ /* 0x004fe40008000f00 */
.L_x_2:
[----:B------:R-:W-:Y:S01]  /*0250*/  IMAD.U32 R0, RZ, RZ, UR17 ;  /* 0x00000011ff007e24 */ /* 0x000fe2000f8e00ff */
[----:B------:R-:W-:Y:S04]  /*0260*/  BSSY.RECONVERGENT B0, `(.L_x_4) ;  /* 0x000000c000007945 */ /* 0x000fe80003800200 */
[C---:B------:R-:W-:Y:S02]  /*0270*/  ISETP.NE.OR P1, PT, R0.reuse, 0x1, !P3 ;  /* 0x000000010000780c */ /* 0x040fe40005f25670 */
[----:B------:R-:W-:-:S11]  /*0280*/  ISETP.NE.OR P0, PT, R0, 0x3, !P3 ;  /* 0x000000030000780c */ /* 0x000fd60005f05670 */
[----:B------:R-:W-:Y:S05]  /*0290*/  @P1 BRA `(.L_x_5) ;  /* 0x0000000000201947 */ /* 0x000fea0003800000 */
[----:B------:R-:W3:Y:S02]  /*02a0*/  LDCU.64 UR4, c[0x0][0x348] ;  /* 0x00006900ff0477ac */ /* 0x000ee40008000a00 */
[----:B---3--:R-:W-:Y:S02]  /*02b0*/  UIADD3 UR6, UP1, UPT, UR4, 0x80, URZ ;  /* 0x0000008004067890 */ /* 0x008fe4000ff3e0ff */
[----:B------:R-:W-:Y:S02]  /*02c0*/  UIADD3 UR4, UP0, UPT, UR4, 0x180, URZ ;  /* 0x0000018004047890 */ /* 0x000fe4000ff1e0ff */
[----:B------:R-:W-:Y:S02]  /*02d0*/  UIADD3.X UR7, UPT, UPT, URZ, UR5, URZ, UP1, !UPT ;  /* 0x00000005ff077290 */ /* 0x000fe40008ffe4ff */
[----:B------:R-:W-:-:S07]  /*02e0*/  UIADD3.X UR5, UPT, UPT, URZ, UR5, URZ, UP0, !UPT ;  /* 0x00000005ff057290 */ /* 0x000fce00087fe4ff */
[----:B------:R3:W-:Y:S02]  /*02f0*/  UTMACCTL.PF [UR6] ;  /* 0x00000000060079b9 */ /* 0x0007e40008040000 */
[----:B------:R3:W-:Y:S02]  /*0300*/  UTMACCTL.PF [UR4] ;  /* 0x00000000040079b9 */ /* 0x0007e40008040000 */
[----:B---3--:R-:W-:Y:S01]  /*0310*/  NOP ;  /* 0x0000000000007918 */ /* 0x008fe20000000000 */
.L_x_5:
[----:B------:R-:W-:Y:S05]  /*0320*/  BSYNC.RECONVERGENT B0 ;  /* 0x0000000000007941 */ /* 0x000fea0003800200 */
.L_x_4:
[----:B------:R-:W-:Y:S04]  /*0330*/  BSSY.RECONVERGENT B0, `(.L_x_6) ;  /* 0x000000a000007945 */ /* 0x000fe80003800200 */
        /* <DEDUP_REMOVED lines=9> */
.L_x_7:
[----:B------:R-:W-:Y:S05]  /*03d0*/  BSYNC.RECONVERGENT B0 ;  /* 0x0000000000007941 */ /* 0x000fea0003800200 */
.L_x_6:
[----:B------:R-:W3:Y:S01]  /*03e0*/  LDCU.64 UR4, c[0x0][0x888] ;  /* 0x00011100ff0477ac */ /* 0x000ee20008000a00 */
[----:B------:R-:W-:Y:S02]  /*03f0*/  UISETP.EQ.U32.AND UP1, UPT, UR8, URZ, UPT ;  /* 0x000000ff0800728c */ /* 0x000fe4000bf22070 */
[----:B------:R-:W-:Y:S02]  /*0400*/  UPLOP3.LUT UP3, UPT, UPT, UPT, UPT, 0x80, 0x8 ;  /* 0x000000000008789c */ /* 0x000fe40003f6f070 */
[----:B---3--:R-:W-:-:S04]  /*0410*/  UISETP.NE.U32.AND UP0, UPT, UR4, URZ, UPT ;  /* 0x000000ff0400728c */ /* 0x008fc8000bf05070 */
[----:B------:R-:W-:-:S04]  /*0420*/  UISETP.NE.AND.EX UP0, UPT, UR5, URZ, UPT, UP0 ;  /* 0x000000ff0500728c */ /* 0x000fc8000bf05300 */
[----:B------:R-:W-:-:S04]  /*0430*/  UISETP.EQ.OR.EX UP2, UPT, UR9, URZ, !UP0, UP1 ;  /* 0x000000ff0900728c */ /* 0x000fc8000c742710 */
[----:B------:R-:W-:-:S06]  /*0440*/  UP2UR UR4, UPR, URZ, 0x4 ;  /* 0x00000004ff047883 */ /* 0x000fcc0008000000 */
[----:B------:R-:W-:Y:S01]  /*0450*/  MOV R83, UR4 ;  /* 0x0000000400537c02 */ /* 0x000fe20008000f00 */
[----:B------:R-:W-:Y:S06]  /*0460*/  BRA.U !UP2, `(.L_x_8) ;  /* 0x000000010a207547 */ /* 0x000fec000b800000 */
[----:B------:R-:W-:Y:S01]  /*0470*/  UISETP.NE.U32.AND UP1, UPT, UR8, URZ, UPT ;  /* 0x000000ff0800728c */ /* 0x000fe2000bf25070 */
[----:B-----5:R-:W-:Y:S01]  /*0480*/  FSETP.NEU.AND P0, PT, R41, RZ, PT ;  /* 0x000000ff2900720b */ /* 0x020fe20003f0d000 */
[----:B------:R-:W-:Y:S02]  /*0490*/  USEL UR4, URZ, 0xffffffff, UP0 ;  /* 0xffffffffff047887 */ /* 0x000fe40008000000 */
[----:B------:R-:W-:-:S10]  /*04a0*/  UISETP.NE.AND.EX UP1, UPT, UR9, URZ, UPT, UP1 ;  /* 0x000000ff0900728c */ /* 0x000fd4000bf25310 */
[----:B------:R-:W-:Y:S01]  /*04b0*/  VOTEU.ANY UP0, P0 ;  /* 0x0000000000ff7886 */ /* 0x000fe20000000100 */
[----:B------:R-:W-:-:S04]  /*04c0*/  @!UP1 USEL UR4, URZ, 0xffffffff, UP0 ;  /* 0xffffffffff049887 */ /* 0x000fc80008000000 */
[----:B------:R-:W-:-:S04]  /*04d0*/  ULOP3.LUT UR4, UR4, 0x1, URZ, 0xc0, !UPT ;  /* 0x0000000104047892 */ /* 0x000fc8000f8ec0ff */
[----:B------:R-:W-:-:S11]  /*04e0*/  UISETP.NE.U32.AND UP3, UPT, UR4, 0x1, UPT ;  /* 0x000000010400788c */ /* 0x000fd6000bf65070 */
.L_x_8:
[----:B-1----:R-:W1:Y:S01]  /*04f0*/  SHFL.IDX PT, R2, R81, RZ, 0x1f ;  /* 0x00001fff51027589 */ /* 0x002e6200000e0000 */
[----:B------:R-:W-:-:S04]  /*0500*/  UISETP.NE.AND UP0, UPT, UR17, 0x2, UPT ;  /* 0x000000021100788c */ /* 0x000fc8000bf05270 */
[----:B------:R-:W-:Y:S01]  /*0510*/  USEL UR45, URZ, 0x1, UP0 ;  /* 0x00000001ff2d7887 */ /* 0x000fe20008000000 */
[----:B-1----:R-:W-:-:S13]  /*0520*/  ISETP.NE.AND P0, PT, R2, RZ, PT ;  /* 0x000000ff0200720c */ /* 0x002fda0003f05270 */
[----:B------:R-:W-:Y:S05]  /*0530*/  @P0 BRA `(.L_x_9) ;  /* 0x0000000000480947 */ /* 0x000fea0003800000 */
[----:B------:R-:W1:Y:S01]  /*0540*/  S2UR UR4, SR_CgaCtaId ;  /* 0x00000000000479c3 */ /* 0x000e620000008800 */
[----:B------:R-:W-:Y:S01]  /*0550*/  UMOV UR5, 0x400 ;  /* 0x0000040000057882 */ /* 0x000fe20000000000 */
[----:B------:R-:W-:Y:S01]  /*0560*/  UMOV UR8, 0x1 ;  /* 0x0000000100087882 */ /* 0x000fe20000000000 */
[----:B------:R-:W-:Y:S01]  /*0570*/  UMOV UR6, 0x4 ;  /* 0x0000000400067882 */ /* 0x000fe20000000000 */
[----:B------:R-:W-:-:S04]  /*0580*/  UIADD3 UR8, UPT, UPT, -UR8, 0x100000, URZ ;  /* 0x0010000008087890 */ /* 0x000fc8000fffe1ff */
[----:B------:R-:W-:Y:S02]  /*0590*/  USHF.L.U32 UR9, UR8, 0xb, URZ ;  /* 0x0000000b08097899 */ /* 0x000fe400080006ff */
[----:B------:R-:W-:Y:S02]  /*05a0*/  USHF.L.U32 UR8, UR8, 0x1, URZ ;  /* 0x0000000108087899 */ /* 0x000fe400080006ff */
[----:B------:R-:W-:-:S04]  /*05b0*/  UIADD3 UR6, UPT, UPT, -UR6, 0x100000, URZ ;  /* 0x0010000006067890 */ /* 0x000fc8000fffe1ff */
[----:B------:R-:W-:Y:S02]  /*05c0*/  USHF.L.U32 UR7, UR6, 0xb, URZ ;  /* 0x0000000b06077899 */ /* 0x000fe400080006ff */
[----:B------:R-:W-:Y:S01]  /*05d0*/  USHF.L.U32 UR6, UR6, 0x1, URZ ;  /* 0x0000000106067899 */ /* 0x000fe200080006ff */
[----:B------:R-:W-:Y:S01]  /*05e0*/  ELECT P0, URZ, PT ;  /* 0x0000000000ff782f */ /* 0x000fe20003800000 */
[----:B-1----:R-:W-:Y:S01]  /*05f0*/  ULEA UR4, UR4, UR5, 0x18 ;  /* 0x0000000504047291 */ /* 0x002fe2000f8ec0ff */
[----:B------:R-:W1:Y:S11]  /*0600*/  FENCE.VIEW.ASYNC.S ;  /* 0x00000000000073c6 */ /* 0x000e760000000000 */
[----:B-1----:R1:W3:Y:S01]  /*0610*/  SYNCS.EXCH.64 URZ, [UR4], UR8 ;  /* 0x0000000804ff75b2 */ /* 0x0022e20008000100 */
[----:B------:R1:W4:Y:S01]  /*0620*/  SYNCS.EXCH.64 URZ, [UR4+0x10], UR6 ;  /* 0x0000100604ff75b2 */ /* 0x0003220008000100 */
[----:B------:R1:W1:Y:S01]  /*0630*/  SYNCS.EXCH.64 URZ, [UR4+0x8], UR8 ;  /* 0x0000080804ff75b2 */ /* 0x0002620008000100 */
[----:B------:R1:W1:Y:S01]  /*0640*/  SYNCS.EXCH.64 URZ, [UR4+0x18], UR6 ;  /* 0x0000180604ff75b2 */ /* 0x0002620008000100 */
[----:B------:R-:W-:Y:S01]  /*0650*/  NOP ;  /* 0x0000000000007918 */ /* 0x000fe20000000000 */
.L_x_9:
[----:B------:R-:W2:Y:S01]  /*0660*/  SHFL.IDX PT, R2, R81, RZ, 0x1f ;  /* 0x00001fff51027589 */ /* 0x000ea200000e0000 */
[----:B------:R-:W-:Y:S01]  /*0670*/  NOP ;  /* 0x0000000000007918 */ /* 0x000fe20000000000 */
[----:B--2---:R-:W-:-:S13]  /*0680*/  ISETP.NE.AND P0, PT, R2, 0x1, PT ;  /* 0x000000010200780c */ /* 0x004fda0003f05270 */
[----:B------:R-:W-:Y:S05]  /*0690*/  @P0 BRA `(.L_x_10) ;  /* 0x0000000000580947 */ /* 0x000fea0003800000 */
[----:B-1----:R-:W1:Y:S01]  /*06a0*/  S2UR UR4, SR_CgaCtaId ;  /* 0x00000000000479c3 */ /* 0x002e620000008800 */
        /* <DEDUP_REMOVED lines=12> */
[----:B-1----:R2:W1:Y:S01]  /*0770*/  SYNCS.EXCH.64 URZ, [UR4+0x20], UR8 ;  /* 0x0000200804ff75b2 */ /* 0x0024620008000100 */
[----:B------:R2:W1:Y:S01]  /*0780*/  SYNCS.EXCH.64 URZ, [UR4+0x40], UR6 ;  /* 0x0000400604ff75b2 */ /* 0x0004620008000100 */
[----:B------:R2:W1:Y:S01]  /*0790*/  SYNCS.EXCH.64 URZ, [UR4+0x28], UR8 ;  /* 0x0000280804ff75b2 */ /* 0x0004620008000100 */
[----:B------:R2:W1:Y:S01]  /*07a0*/  SYNCS.EXCH.64 URZ, [UR4+0x48], UR6 ;  /* 0x0000480604ff75b2 */ /* 0x0004620008000100 */
[----:B------:R2:W1:Y:S01]  /*07b0*/  SYNCS.EXCH.64 URZ, [UR4+0x30], UR8 ;  /* 0x0000300804ff75b2 */ /* 0x0004620008000100 */
[----:B------:R2:W1:Y:S01]  /*07c0*/  SYNCS.EXCH.64 URZ, [UR4+0x50], UR6 ;  /* 0x0000500604ff75b2 */ /* 0x0004620008000100 */
[----:B------:R2:W1:Y:S01]  /*07d0*/  SYNCS.EXCH.64 URZ, [UR4+0x38], UR8 ;  /* 0x0000380804ff75b2 */ /* 0x0004620008000100 */
[----:B------:R2:W1:Y:S02]  /*07e0*/  SYNCS.EXCH.64 URZ, [UR4+0x58], UR6 ;  /* 0x0000580604ff75b2 */ /* 0x0004640008000100 */
[----:B--2---:R-:W-:Y:S01]  /*07f0*/  NOP ;  /* 0x0000000000007918 */ /* 0x004fe20000000000 */
.L_x_10:
[----:B------:R-:W2:Y:S01]  /*0800*/  SHFL.IDX PT, R2, R81, RZ, 0x1f ;  /* 0x00001fff51027589 */ /* 0x000ea200000e0000 */
[----:B------:R-:W-:Y:S01]  /*0810*/  NOP ;  /* 0x0000000000007918 */ /* 0x000fe20000000000 */
[----:B--2---:R-:W-:-:S13]  /*0820*/  ISETP.NE.AND P0, PT, R2, 0x3, PT ;  /* 0x000000030200780c */ /* 0x004fda0003f05270 */
[----:B------:R-:W-:Y:S05]  /*0830*/  @P0 BRA `(.L_x_11) ;  /* 0x0000000000300947 */ /* 0x000fea0003800000 */
[----:B-1----:R-:W1:Y:S01]  /*0840*/  S2UR UR4, SR_CgaCtaId ;  /* 0x00000000000479c3 */ /* 0x002e620000008800 */
[----:B------:R-:W-:Y:S01]  /*0850*/  UMOV UR6, 0x400 ;  /* 0x0000040000067882 */ /* 0x000fe20000000000 */
[----:B------:R-:W-:Y:S01]  /*0860*/  UMOV UR5, 0x20 ;  /* 0x0000002000057882 */ /* 0x000fe20000000000 */
[----:B------:R-:W-:Y:S01]  /*0870*/  ELECT P0, URZ, PT ;  /* 0x0000000000ff782f */ /* 0x000fe20003800000 */
[----:B-1----:R-:W-:Y:S02]  /*0880*/  ULEA UR6, UR4, UR6, 0x18 ;  /* 0x0000000604067291 */ /* 0x002fe4000f8ec0ff */
[----:B------:R-:W-:-:S04]  /*0890*/  UIADD3 UR4, UPT, UPT, -UR5, 0x100000, URZ ;  /* 0x0010000005047890 */ /* 0x000fc8000fffe1ff */
[----:B------:R-:W-:Y:S02]  /*08a0*/  USHF.L.U32 UR5, UR4, 0xb, URZ ;  /* 0x0000000b04057899 */ /* 0x000fe400080006ff */
[----:B------:R-:W-:Y:S01]  /*08b0*/  USHF.L.U32 UR4, UR4, 0x1, URZ ;  /* 0x0000000104047899 */ /* 0x000fe200080006ff */
[----:B------:R-:W1:Y:S11]  /*08c0*/  FENCE.VIEW.ASYNC.S ;  /* 0x00000000000073c6 */ /* 0x000e760000000000 */
[----:B-1----:R2:W1:Y:S01]  /*08d0*/  SYNCS.EXCH.64 URZ, [UR6+0x60], UR4 ;  /* 0x0000600406ff75b2 */ /* 0x0024620008000100 */
[----:B------:R2:W1:Y:S02]  /*08e0*/  SYNCS.EXCH.64 URZ, [UR6+0x68], UR4 ;  /* 0x0000680406ff75b2 */ /* 0x0004640008000100 */
[----:B--2---:R-:W-:Y:S01]  /*08f0*/  NOP ;  /* 0x0000000000007918 */ /* 0x004fe20000000000 */
.L_x_11:
[----:B------:R-:W2:Y:S01]  /*0900*/  SHFL.IDX PT, R2, R81, RZ, 0x1f ;  /* 0x00001fff51027589 */ /* 0x000ea200000e0000 */
[----:B------:R-:W-:Y:S01]  /*0910*/  NOP ;  /* 0x0000000000007918 */ /* 0x000fe20000000000 */
[----:B--2---:R-:W-:-:S13]  /*0920*/  ISETP.NE.AND P0, PT, R2, 0x4, PT ;  /* 0x000000040200780c */ /* 0x004fda0003f05270 */
[----:B------:R-:W-:Y:S05]  /*0930*/  @P0 BRA `(.L_x_12) ;  /* 0x00000000004c0947 */ /* 0x000fea0003800000 */
[----:B-1----:R-:W1:Y:S01]  /*0940*/  S2UR UR6, SR_CgaCtaId ;  /* 0x00000000000679c3 */ /* 0x002e620000008800 */
[----:B------:R-:W-:Y:S01]  /*0950*/  UMOV UR4, 0x3a0 ;  /* 0x000003a000047882 */ /* 0x000fe20000000000 */
[----:B------:R-:W-:Y:S01]  /*0960*/  UMOV UR5, 0x400 ;  /* 0x0000040000057882 */ /* 0x000fe20000000000 */
[----:B------:R-:W-:Y:S01]  /*0970*/  USEL UR4, UR4, 0x320, UP3 ;  /* 0x0000032004047887 */ /* 0x000fe20009800000 */
[----:B------:R-:W-:Y:S01]  /*0980*/  UMOV UR8, 0x1 ;  /* 0x0000000100087882 */ /* 0x000fe20000000000 */
[----:B------:R-:W-:Y:S01]  /*0990*/  ELECT P0, URZ, PT ;  /* 0x0000000000ff782f */ /* 0x000fe20003800000 */
[----:B------:R-:W-:-:S04]  /*09a0*/  UIADD3 UR8, UPT, UPT, -UR8, 0x100000, URZ ;  /* 0x0010000008087890 */ /* 0x000fc8000fffe1ff */
[----:B------:R-:W-:Y:S02]  /*09b0*/  USHF.L.U32 UR9, UR8, 0xb, URZ ;  /* 0x0000000b08097899 */ /* 0x000fe400080006ff */
[----:B------:R-:W-:Y:S02]  /*09c0*/  USHF.L.U32 UR8, UR8, 0x1, URZ ;  /* 0x0000000108087899 */ /* 0x000fe400080006ff */
[----:B-1----:R-:W-:Y:S02]  /*09d0*/  ULEA UR6, UR6, UR5, 0x18 ;  /* 0x0000000506067291 */ /* 0x002fe4000f8ec0ff */
[----:B------:R-:W-:-:S04]  /*09e0*/  UIADD3 UR4, UPT, UPT, -UR4, 0x100000, URZ ;  /* 0x0010000004047890 */ /* 0x000fc8000fffe1ff */
[----:B------:R-:W-:Y:S02]  /*09f0*/  USHF.L.U32 UR5, UR4, 0xb, URZ ;  /* 0x0000000b04057899 */ /* 0x000fe400080006ff */
[----:B------:R-:W-:Y:S01]  /*0a00*/  USHF.L.U32 UR4, UR4, 0x1, URZ ;  /* 0x0000000104047899 */ /* 0x000fe200080006ff */
[----:B------:R-:W1:Y:S03]  /*0a10*/  FENCE.VIEW.ASYNC.S ;  /* 0x00000000000073c6 */ /* 0x000e660000000000 */
[----:B-1----:R2:W1:Y:S08]  /*0a20*/  SYNCS.EXCH.64 URZ, [UR6+0x70], UR8 ;  /* 0x0000700806ff75b2 */ /* 0x0024700008000100 */
[----:B------:R2:W1:Y:S01]  /*0a30*/  SYNCS.EXCH.64 URZ, [UR6+0x80], UR4 ;  /* 0x0000800406ff75b2 */ /* 0x0004620008000100 */
[----:B------:R2:W1:Y:S01]  /*0a40*/  SYNCS.EXCH.64 URZ, [UR6+0x78], UR8 ;  /* 0x0000780806ff75b2 */ /* 0x0004620008000100 */
[----:B------:R2:W1:Y:S02]  /*0a50*/  SYNCS.EXCH.64 URZ, [UR6+0x88], UR4 ;  /* 0x0000880406ff75b2 */ /* 0x0004640008000100 */
[----:B--2---:R-:W-:Y:S01]  /*0a60*/  NOP ;  /* 0x0000000000007918 */ /* 0x004fe20000000000 */
.L_x_12:
        /* <DEDUP_REMOVED lines=26> */
.L_x_13:
[----:B------:R-:W2:Y:S01]  /*0c10*/  SHFL.IDX PT, R2, R81, RZ, 0x1f ;  /* 0x00001fff51027589 */ /* 0x000ea200000e0000 */
[----:B------:R-:W1:Y:S01]  /*0c20*/  S2UR UR47, SR_CgaCtaId ;  /* 0x00000000002f79c3 */ /* 0x000e620000008800 */
[----:B------:R-:W-:Y:S01]  /*0c30*/  NOP ;  /* 0x0000000000007918 */ /* 0x000fe20000000000 */
[----:B--2---:R-:W-:-:S13]  /*0c40*/  ISETP.NE.AND P0, PT, R2, 0x3, PT ;  /* 0x000000030200780c */ /* 0x004fda0003f05270 */
[----:B-1----:R-:W-:Y:S05]  /*0c50*/  @P0 BRA `(.L_x_14) ;  /* 0x0000000000340947 */ /* 0x002fea0003800000 */
[----:B------:R-:W-:Y:S01]  /*0c60*/  UMOV UR4, 0x400 ;  /* 0x0000040000047882 */ /* 0x000fe20000000000 */
[----:B------:R-:W-:Y:S01]  /*0c70*/  UMOV UR6, 0x20 ;  /* 0x0000002000067882 */ /* 0x000fe20000000000 */
[----:B------:R-:W-:Y:S02]  /*0c80*/  ULEA UR4, UR47, UR4, 0x18 ;  /* 0x000000042f047291 */ /* 0x000fe4000f8ec0ff */
[----:B------:R-:W-:-:S04]  /*0c90*/  UIADD3 UR6, UPT, UPT, -UR6, 0x100000, URZ ;  /* 0x0010000006067890 */ /* 0x000fc8000fffe1ff */
[----:B------:R-:W-:Y:S02]  /*0ca0*/  USHF.L.U32 UR7, UR6, 0xb, URZ ;  /* 0x0000000b06077899 */ /* 0x000fe400080006ff */
[----:B------:R-:W-:Y:S01]  /*0cb0*/  USHF.L.U32 UR6, UR6, 0x1, URZ ;  /* 0x0000000106067899 */ /* 0x000fe200080006ff */
[----:B------:R-:W-:Y:S01]  /*0cc0*/  ELECT P0, URZ, PT ;  /* 0x0000000000ff782f */ /* 0x000fe20003800000 */
[----:B------:R-:W1:Y:S10]  /*0cd0*/  FENCE.VIEW.ASYNC.S ;  /* 0x00000000000073c6 */ /* 0x000e740000000000 */
[----:B-1----:R1:W2:Y:S01]  /*0ce0*/  SYNCS.EXCH.64 URZ, [UR4+0xd0], UR6 ;  /* 0x0000d00604ff75b2 */ /* 0x0022a20008000100 */
[----:B------:R1:W1:Y:S01]  /*0cf0*/  SYNCS.EXCH.64 URZ, [UR4+0xe0], UR6 ;  /* 0x0000e00604ff75b2 */ /* 0x0002620008000100 */
[----:B------:R1:W1:Y:S01]  /*0d00*/  SYNCS.EXCH.64 URZ, [UR4+0xd8], UR6 ;  /* 0x0000d80604ff75b2 */ /* 0x0002620008000100 */
[----:B------:R1:W1:Y:S01]  /*0d10*/  SYNCS.EXCH.64 URZ, [UR4+0xe8], UR6 ;  /* 0x0000e80604ff75b2 */ /* 0x0002620008000100 */
[----:B------:R-:W-:Y:S01]  /*0d20*/  NOP ;  /* 0x0000000000007918 */ /* 0x000fe20000000000 */
.L_x_14:
[----:B-1----:R-:W1:Y:S01]  /*0d30*/  LDCU UR4, c[0x0][0x36c] ;  /* 0x00006d80ff0477ac */ /* 0x002e620008000800 */
[----:B------:R-:W-:Y:S01]  /*0d40*/  ISETP.NE.OR P3, PT, R0, 0x2, !P3 ;  /* 0x000000020000780c */ /* 0x000fe20005f65670 */
[----:B------:R-:W-:Y:S01]  /*0d50*/  NOP ;  /* 0x0000000000007918 */ /* 0x000fe20000000000 */
[----:B------:R-:W-:Y:S01]  /*0d60*/  LOP3.LUT R0, R94, 0x1f, RZ, 0xc0, !PT ;  /* 0x0000001f5e007812 */ /* 0x000fe200078ec0ff */
[----:B------:R-:W-:Y:S02]  /*0d70*/  UISETP.NE.AND UP4, UPT, UR17, URZ, UPT ;  /* 0x000000ff1100728c */ /* 0x000fe4000bf85270 */
[----:B-1----:R-:W-:-:S09]  /*0d80*/  UISETP.EQ.U32.AND UP5, UPT, UR4, 0x1, UPT ;  /* 0x000000010400788c */ /* 0x002fd2000bfa2070 */
[----:B------:R-:W-:Y:S05]  /*0d90*/  BRA.U !UP5, `(.L_x_15) ;  /* 0x000000010d087547 */ /* 0x000fea000b800000 */
[----:B--234-:R-:W-:Y:S01]  /*0da0*/  UCGABAR_ARV ;  /* 0x00000000000079c7 */ /* 0x01cfe20008000000 */
[----:B------:R-:W-:Y:S05]  /*0db0*/  BRA `(.L_x_16) ;  /* 0x0000000000047947 */ /* 0x000fea0003800000 */
.L_x_15:
[----:B--234-:R-:W-:Y:S01]  /*0dc0*/  NOP ;  /* 0x0000000000007918 */ /* 0x01cfe20000000000 */
.L_x_16:
[----:B------:R-:W1:Y:S01]  /*0dd0*/  S2UR UR7, SR_CTAID.X ;  /* 0x00000000000779c3 */ /* 0x000e620000002500 */
[----:B------:R-:W-:-:S05]  /*0de0*/  CS2R.32 R82, SR_CgaSize ;  /* 0x0000000000527805 */ /* 0x000fca0000008a00 */
[----:B------:R-:W-:-:S05]  /*0df0*/  IMAD R82, R82, -0xa0, RZ ;  /* 0xffffff6052527824 */ /* 0x000fca00078e02ff */
[----:B------:R-:W-:-:S14]  /*0e00*/  R2UR UR5, R82 ;  /* 0x00000000520572ca */ /* 0x000fdc00000e0000 */
[----:B------:R-:W2:Y:S01]  /*0e10*/  LDCU UR5, c[0x0][UR5+0x2b0] ;  /* 0x00005600050577ac */ /* 0x000ea20008000800 */
[----:B------:R-:W-:-:S05]  /*0e20*/  CS2R.32 R82, SR_CgaSize ;  /* 0x0000000000527805 */ /* 0x000fca0000008a00 */
[----:B------:R-:W-:-:S05]  /*0e30*/  IMAD R82, R82, -0xa0, RZ ;  /* 0xffffff6052527824 */ /* 0x000fca00078e02ff */
[----:B------:R-:W-:-:S14]  /*0e40*/  R2UR UR4, R82 ;  /* 0x00000000520472ca */ /* 0x000fdc00000e0000 */
[----:B------:R-:W3:Y:S01]  /*0e50*/  LDCU UR4, c[0x0][UR4+0x2b4] ;  /* 0x00005680040477ac */ /* 0x000ee20008000800 */
[----:B------:R-:W4:Y:S01]  /*0e60*/  S2UR UR8, SR_CTAID.Y ;  /* 0x00000000000879c3 */ /* 0x000f220000002600 */
[----:B------:R-:W-:-:S05]  /*0e70*/  CS2R.32 R82, SR_CgaSize ;  /* 0x0000000000527805 */ /* 0x000fca0000008a00 */
[----:B------:R-:W-:-:S05]  /*0e80*/  IMAD R82, R82, -0xa0, RZ ;  /* 0xffffff6052527824 */ /* 0x000fca00078e02ff */
[----:B------:R-:W-:-:S14]  /*0e90*/  R2UR UR9, R82 ;  /* 0x00000000520972ca */ /* 0x000fdc00000e0000 */
[----:B------:R-:W3:Y:S01]  /*0ea0*/  LDCU UR9, c[0x0][UR9+0x2a0] ;  /* 0x00005400090977ac */ /* 0x000ee20008000800 */
[----:B------:R-:W3:Y:S01]  /*0eb0*/  LDCU UR21, c[0x0][0xb24] ;  /* 0x00016480ff1577ac */ /* 0x000ee20008000800 */
[----:B------:R-:W1:Y:S01]  /*0ec0*/  S2UR UR36, SR_CTAID.Z ;  /* 0x00000000002479c3 */ /* 0x000e620000002700 */
[----:B------:R-:W-:-:S05]  /*0ed0*/  CS2R.32 R82, SR_CgaSize ;  /* 0x0000000000527805 */ /* 0x000fca0000008a00 */
[----:B------:R-:W-:-:S05]  /*0ee0*/  IMAD R82, R82, -0xa0, RZ ;  /* 0xffffff6052527824 */ /* 0x000fca00078e02ff */
[----:B------:R-:W-:-:S14]  /*0ef0*/  R2UR UR63, R82 ;  /* 0x00000000523f72ca */ /* 0x000fdc00000e0000 */
[----:B------:R-:W3:Y:S01]  /*0f00*/  LDCU UR63, c[0x0][UR63+0x2a4] ;  /* 0x000054803f3f77ac */ /* 0x000ee20008000800 */
[----:B------:R-:W3:Y:S01]  /*0f10*/  LDCU UR42, c[0x0][0xb24] ;  /* 0x00016480ff2a77ac */ /* 0x000ee20008000800 */
[----:B-1----:R-:W-:Y:S01]  /*0f20*/  I2FP.F32.U32 R3, UR7 ;  /* 0x0000000700037c45 */ /* 0x002fe20008201000 */
[----:B------:R-:W1:Y:S04]  /*0f30*/  LDCU UR27, c[0x0][0xb30] ;  /* 0x00016600ff1b77ac */ /* 0x000e680008000800 */
[----:B--2---:R-:W-:Y:S01]  /*0f40*/  FMUL R3, R3, UR5 ;  /* 0x0000000503037c20 */ /* 0x004fe20008400000 */
[----:B------:R-:W-:Y:S01]  /*0f50*/  USHF.L.U32 UR29, UR47, 0xb, URZ ;  /* 0x0000000b2f1d7899 */ /* 0x000fe200080006ff */
[----:B----4-:R-:W-:Y:S01]  /*0f60*/  I2FP.F32.U32 R2, UR8 ;  /* 0x0000000800027c45 */ /* 0x010fe20008201000 */
[----:B---3--:R-:W-:-:S03]  /*0f70*/  UISETP.GE.AND UP2, UPT, UR21, 0x1, UPT ;  /* 0x000000011500788c */ /* 0x008fc6000bf46270 */
[----:B------:R-:W2:Y:S01]  /*0f80*/  F2I.U32.TRUNC.NTZ R3, R3 ;  /* 0x0000000300037305 */ /* 0x000ea2000020f000 */
[----:B------:R-:W-:Y:S01]  /*0f90*/  UMOV UR16, UR7 ;  /* 0x0000000700107c82 */ /* 0x000fe20008000000 */
[----:B------:R-:W-:Y:S01]  /*0fa0*/  FMUL R2, R2, UR4 ;  /* 0x0000000402027c20 */ /* 0x000fe20008400000 */
[----:B------:R-:W-:-:S05]  /*0fb0*/  UMOV UR20, UR8 ;  /* 0x0000000800147c82 */ /* 0x000fca0008000000 */
[----:B------:R-:W3:Y:S01]  /*0fc0*/  F2I.U32.TRUNC.NTZ R2, R2 ;  /* 0x0000000200027305 */ /* 0x000ee2000020f000 */
[----:B--2---:R-:W-:Y:S02]  /*0fd0*/  R2UR UR4, R3 ;  /* 0x00000000030472ca */ /* 0x004fe400000e0000 */
[----:B---3--:R-:W-:Y:S02]  /*0fe0*/  R2UR UR6, R2 ;  /* 0x00000000020672ca */ /* 0x008fe400000e0000 */
[----:B------:R-:W-:-:S09]  /*0ff0*/  PRMT R2, RZ, 0x7610, R2 ;  /* 0x00007610ff027816 */ /* 0x000fd20000000002 */
[----:B------:R-:W-:-:S04]  /*1000*/  UIADD3 UR5, UPT, UPT, -UR4, URZ, URZ ;  /* 0x000000ff04057290 */ /* 0x000fc8000fffe1ff */
[----:B------:R-:W-:Y:S02]  /*1010*/  UIMAD UR5, UR9, UR5, UR7 ;  /* 0x00000005090572a4 */ /* 0x000fe4000f8e0207 */
[----:B------:R-:W-:-:S04]  /*1020*/  UIADD3 UR4, UPT, UPT, -UR6, URZ, URZ ;  /* 0x000000ff06047290 */ /* 0x000fc8000fffe1ff */
[----:B------:R-:W-:Y:S01]  /*1030*/  IMAD.U32 R82, RZ, RZ, UR5 ;  /* 0x00000005ff527e24 */ /* 0x000fe2000f8e00ff */
[----:B------:R-:W-:Y:S01]  /*1040*/  UIMAD UR63, UR63, UR4, UR8 ;  /* 0x000000043f3f72a4 */ /* 0x000fe2000f8e0208 */
[----:B-1----:R-:W-:Y:S11]  /*1050*/  BRA.U UP4, `(.L_x_17) ;  /* 0x0000000104447547 */ /* 0x002ff6000b800000 */
[----:B------:R-:W-:Y:S01]  /*1060*/  R2UR UR6, R82 ;  /* 0x00000000520672ca */ /* 0x000fe200000e0000 */
[----:B------:R-:W-:Y:S02]  /*1070*/  UISETP.NE.AND UP0, UPT, UR63, URZ, UPT ;  /* 0x000000ff3f00728c */ /* 0x000fe4000bf05270 */
[----:B------:R-:W-:-:S04]  /*1080*/  UISETP.NE.AND UP1, UPT, UR63, 0x1, UPT ;  /* 0x000000013f00788c */ /* 0x000fc8000bf25270 */
[----:B------:R-:W-:Y:S02]  /*1090*/  USEL UR5, URZ, 0x2, UP1 ;  /* 0x00000002ff057887 */ /* 0x000fe40008800000 */
[----:B------:R-:W-:-:S04]  /*10a0*/  UISETP.NE.AND UP1, UPT, UR63, 0x3, UPT ;  /* 0x000000033f00788c */ /* 0x000fc8000bf25270 */
[----:B------:R-:W-:-:S04]  /*10b0*/  UISETP.EQ.OR UP0, UPT, UR6, URZ, !UP0 ;  /* 0x000000ff0600728c */ /* 0x000fc8000c702670 */
[----:B------:R-:W-:Y:S02]  /*10c0*/  USEL UR8, URZ, 0x1, !UP0 ;  /* 0x00000001ff087887 */ /* 0x000fe4000c000000 */
[----:B------:R-:W-:-:S04]  /*10d0*/  UISETP.NE.AND UP0, UPT, UR63, 0x2, UPT ;  /* 0x000000023f00788c */ /* 0x000fc8000bf05270 */
[----:B------:R-:W-:Y:S02]  /*10e0*/  USEL UR4, URZ, 0x4, UP0 ;  /* 0x00000004ff047887 */ /* 0x000fe40008000000 */
[----:B------:R-:W-:Y:S02]  /*10f0*/  UISETP.NE.AND UP0, UPT, UR6, URZ, UPT ;  /* 0x000000ff0600728c */ /* 0x000fe4000bf05270 */
[----:B------:R-:W-:Y:S02]  /*1100*/  USEL UR6, URZ, 0x8, UP1 ;  /* 0x00000008ff067887 */ /* 0x000fe40008800000 */
[----:B------:R-:W-:Y:S02]  /*1110*/  USEL UR7, UR5, 0x2, UP0 ;  /* 0x0000000205077887 */ /* 0x000fe40008000000 */
[----:B------:R-:W-:Y:S02]  /*1120*/  USEL UR4, UR4, 0x4, UP0 ;  /* 0x0000000404047887 */ /* 0x000fe40008000000 */
[----:B------:R-:W-:-:S02]  /*1130*/  USEL UR5, UR6, 0x8, UP0 ;  /* 0x0000000806057887 */ /* 0x000fc40008000000 */
[----:B------:R-:W-:-:S04]  /*1140*/  UIADD3 UR4, UPT, UPT, UR4, UR7, UR8 ;  /* 0x0000000704047290 */ /* 0x000fc8000fffe008 */
[----:B------:R-:W-:-:S06]  /*1150*/  UIADD3 UR4, UPT, UPT, UR4, UR5, URZ ;  /* 0x0000000504047290 */ /* 0x000fcc000fffe0ff */
[----:B------:R-:W-:Y:S02]  /*1160*/  MOV R2, UR4 ;  /* 0x0000000400027c02 */ /* 0x000fe40008000f00 */
.L_x_17:
[----:B------:R-:W-:Y:S05]  /*1170*/  BRA.U !UP2, `(.L_x_18) ;  /* 0x000000010ad47547 */ /* 0x000fea000b800000 */
[----:B------:R-:W1:Y:S01]  /*1180*/  LDCU.128 UR12, c[0x0][0xb10] ;  /* 0x00016200ff0c77ac */ /* 0x000e620008000c00 */
[----:B------:R-:W2:Y:S01]  /*1190*/  LDCU UR6, c[0x0][0x370] ;  /* 0x00006e00ff0677ac */ /* 0x000ea20008000800 */
[----:B------:R-:W3:Y:S01]  /*11a0*/  LDCU UR5, c[0x0][0x374] ;  /* 0x00006e80ff0577ac */ /* 0x000ee20008000800 */
[----:B------:R-:W4:Y:S01]  /*11b0*/  LDCU UR26, c[0x0][0xb0c] ;  /* 0x00016180ff1a77ac */ /* 0x000f220008000800 */
[----:B------:R-:W4:Y:S01]  /*11c0*/  LDCU UR4, c[0x0][0xb20] ;  /* 0x00016400ff0477ac */ /* 0x000f220008000800 */
[----:B------:R-:W4:Y:S01]  /*11d0*/  LDCU.64 UR8, c[0x0][0xb28] ;  /* 0x00016500ff0877ac */ /* 0x000f220008000a00 */
[----:B-1----:R-:W-:Y:S02]  /*11e0*/  UISETP.NE.AND UP0, UPT, UR14, 0x1, UPT ;  /* 0x000000010e00788c */ /* 0x002fe4000bf05270 */
[----:B---3--:R-:W-:Y:S02]  /*11f0*/  UIMAD.WIDE.U32 UR10, UR5, UR15, URZ ;  /* 0x0000000f050a72a5 */ /* 0x008fe4000f8e00ff */
[----:B--2---:R-:W-:-:S02]  /*1200*/  UIMAD.WIDE.U32 UR22, UR6, UR12, URZ ;  /* 0x0000000c061672a5 */ /* 0x004fc4000f8e00ff */
[----:B----4-:R-:W-:Y:S02]  /*1210*/  UISETP.NE.AND UP1, UPT, UR26, 0x1, UPT ;  /* 0x000000011a00788c */ /* 0x010fe4000bf25270 */
[----:B------:R-:W-:Y:S01]  /*1220*/  UISETP.NE.AND UP2, UPT, UR21, 0x1, UPT ;  /* 0x000000011500788c */ /* 0x000fe2000bf45270 */
[----:B------:R-:W-:Y:S02]  /*1230*/  UMOV UR10, UR11 ;  /* 0x0000000b000a7c82 */ /* 0x000fe40008000000 */
[----:B------:R-:W-:Y:S01]  /*1240*/  UMOV UR22, UR23 ;  /* 0x0000001700167c82 */ /* 0x000fe20008000000 */
[----:B------:R-:W-:Y:S02]  /*1250*/  @UP0 USHF.R.U32.HI UR5, URZ, UR4, UR10 ;  /* 0x00000004ff050299 */ /* 0x000fe4000801160a */
[----:B------:R-:W-:Y:S02]  /*1260*/  UIMAD.WIDE.U32 UR24, UR20, UR15, URZ ;  /* 0x0000000f141872a5 */ /* 0x000fe4000f8e00ff */
[----:B------:R-:W-:-:S02]  /*1270*/  UIMAD.WIDE.U32 UR10, UR5, UR8, URZ ;  /* 0x00000008050a72a5 */ /* 0x000fc4000f8e00ff */
[----:B------:R-:W-:Y:S02]  /*1280*/  @UP1 USHF.R.U32.HI UR6, URZ, UR13, UR22 ;  /* 0x0000000dff061299 */ /* 0x000fe40008011616 */
[----:B------:R-:W-:Y:S02]  /*1290*/  UIMAD.WIDE.U32 UR18, UR16, UR12, URZ ;  /* 0x0000000c101272a5 */ /* 0x000fe4000f8e00ff */
[----:B------:R-:W-:Y:S01]  /*12a0*/  UIMAD.WIDE.U32 UR22, UR6, UR8, URZ ;  /* 0x00000008061672a5 */ /* 0x000fe2000f8e00ff */
[----:B------:R-:W-:Y:S01]  /*12b0*/  UMOV UR24, UR25 ;  /* 0x0000001900187c82 */ /* 0x000fe20008000000 */
[----:B------:R-:W-:Y:S01]  /*12c0*/  UMOV UR10, UR11 ;  /* 0x0000000b000a7c82 */ /* 0x000fe20008000000 */
[----:B------:R-:W-:Y:S02]  /*12d0*/  USHF.R.U32.HI UR24, URZ, UR4, UR24 ;  /* 0x00000004ff187299 */ /* 0x000fe40008011618 */
[----:B------:R-:W-:Y:S02]  /*12e0*/  @UP2 USHF.R.U32.HI UR5, URZ, UR9, UR10 ;  /* 0x00000009ff052299 */ /* 0x000fe4000801160a */
[----:B------:R-:W-:Y:S01]  /*12f0*/  UMOV UR7, UR23 ;  /* 0x0000001700077c82 */ /* 0x000fe20008000000 */
[----:B------:R-:W-:Y:S01]  /*1300*/  UMOV UR18, UR19 ;  /* 0x0000001300127c82 */ /* 0x000fe20008000000 */
[----:B------:R-:W-:-:S02]  /*1310*/  @UP2 USHF.R.U32.HI UR6, URZ, UR9, UR7 ;  /* 0x00000009ff062299 */ /* 0x000fc40008011607 */
[----:B------:R-:W-:Y:S02]  /*1320*/  USHF.R.U32.HI UR13, URZ, UR13, UR18 ;  /* 0x0000000dff0d7299 */ /* 0x000fe40008011612 */
[----:B------:R-:W-:Y:S02]  /*1330*/  USEL UR4, UR20, UR24, !UP0 ;  /* 0x0000001814047287 */ /* 0x000fe4000c000000 */
[----:B------:R-:W-:Y:S02]  /*1340*/  UIMAD UR7, UR5, UR21, URZ ;  /* 0x00000015050772a4 */ /* 0x000fe4000f8e02ff */
[----:B------:R-:W-:Y:S02]  /*1350*/  USEL UR5, UR16, UR13, !UP1 ;  /* 0x0000000d10057287 */ /* 0x000fe4000c800000 */
[----:B------:R-:W-:Y:S02]  /*1360*/  UIMAD UR12, UR6, UR21, URZ ;  /* 0x00000015060c72a4 */ /* 0x000fe4000f8e02ff */
[----:B------:R-:W-:-:S02]  /*1370*/  UISETP.GE.AND UP0, UPT, UR4, UR7, UPT ;  /* 0x000000070400728c */ /* 0x000fc4000bf06270 */
[----:B------:R-:W-:Y:S02]  /*1380*/  UIMAD.WIDE.U32 UR10, UR4, UR8, URZ ;  /* 0x00000008040a72a5 */ /* 0x000fe4000f8e00ff */
[----:B------:R-:W-:Y:S02]  /*1390*/  UISETP.GE.OR UP0, UPT, UR5, UR12, UP0 ;  /* 0x0000000c0500728c */ /* 0x000fe40008706670 */
[----:B------:R-:W-:Y:S02]  /*13a0*/  UIMAD.WIDE.U32 UR12, UR5, UR8, URZ ;  /* 0x00000008050c72a5 */ /* 0x000fe4000f8e00ff */
[----:B------:R-:W-:Y:S01]  /*13b0*/  UIADD3 UR10, UPT, UPT, -UR4, URZ, URZ ;  /* 0x000000ff040a7290 */ /* 0x000fe2000fffe1ff */
[----:B------:R-:W-:Y:S01]  /*13c0*/  UMOV UR8, UR11 ;  /* 0x0000000b00087c82 */ /* 0x000fe20008000000 */
[----:B------:R-:W-:Y:S02]  /*13d0*/  UIADD3 UR11, UPT, UPT, -UR5, URZ, URZ ;  /* 0x000000ff050b7290 */ /* 0x000fe4000fffe1ff */
[----:B------:R-:W-:-:S03]  /*13e0*/  USHF.R.U32.HI UR8, URZ, UR9, UR8 ;  /* 0x00000009ff087299 */ /* 0x000fc60008011608 */
[----:B------:R-:W-:Y:S01]  /*13f0*/  @!UP0 UMOV UR7, UR13 ;  /* 0x0000000d00078c82 */ /* 0x000fe20008000000 */
[----:B------:R-:W-:Y:S02]  /*1400*/  UIMAD UR20, UR14, UR10, UR20 ;  /* 0x0000000a0e1472a4 */ /* 0x000fe4000f8e0214 */
[----:B------:R-:W-:Y:S02]  /*1410*/  USEL UR8, UR4, UR8, !UP2 ;  /* 0x0000000804087287 */ /* 0x000fe4000d000000 */
[----:B------:R-:W-:Y:S02]  /*1420*/  @!UP0 USHF.R.U32.HI UR7, URZ, UR9, UR7 ;  /* 0x00000009ff078299 */ /* 0x000fe40008011607 */
[----:B------:R-:W-:Y:S02]  /*1430*/  UIADD3 UR9, UPT, UPT, -UR8, URZ, URZ ;  /* 0x000000ff08097290 */ /* 0x000fe4000fffe1ff */
[----:B------:R-:W-:Y:S02]  /*1440*/  @!UP0 USEL UR7, UR5, UR7, !UP2 ;  /* 0x0000000705078287 */ /* 0x000fe4000d000000 */
[----:B------:R-:W-:-:S02]  /*1450*/  UIMAD UR9, UR21, UR9, UR4 ;  /* 0x00000009150972a4 */ /* 0x000fc4000f8e0204 */
[----:B------:R-:W-:Y:S02]  /*1460*/  @!UP0 UIADD3 UR8, UPT, UPT, UR8, -UR7, URZ ;  /* 0x8000000708088290 */ /* 0x000fe4000fffe0ff */
[----:B------:R-:W-:Y:S02]  /*1470*/  @!UP0 UIMAD UR6, UR9, UR6, UR7 ;  /* 0x00000006090682a4 */ /* 0x000fe4000f8e0207 */
[----:B------:R-:W-:Y:S02]  /*1480*/  @!UP0 UIMAD UR4, UR8, UR21, UR5 ;  /* 0x00000015080482a4 */ /* 0x000fe4000f8e0205 */
[----:B------:R-:W-:Y:S02]  /*1490*/  UIMAD UR16, UR26, UR11, UR16 ;  /* 0x0000000b1a1072a4 */ /* 0x000fe4000f8e0210 */
[----:B------:R-:W-:Y:S01]  /*14a0*/  UIMAD UR20, UR4, UR14, UR20 ;  /* 0x0000000e041472a4 */ /* 0x000fe2000f8e0214 */
[----:B------:R-:W-:Y:S02]  /*14b0*/  @!UP0 UMOV UR5, UR6 ;  /* 0x0000000600058c82 */ /* 0x000fe40008000000 */
[----:B------:R-:W-:-:S12]  /*14c0*/  UIMAD UR16, UR5, UR26, UR16 ;  /* 0x0000001a051072a4 */ /* 0x000fd8000f8e0210 */
.L_x_18:
[----:B------:R-:W-:Y:S02]  /*14d0*/  UISETP.NE.AND UP1, UPT, UR27, 0x1, UPT ;  /* 0x000000011b00788c */ /* 0x000fe4000bf25270 */
[----:B------:R-:W-:Y:S02]  /*14e0*/  UISETP.NE.AND UP0, UPT, UR17, 0x2, UPT ;  /* 0x000000021100788c */ /* 0x000fe4000bf05270 */
[----:B------:R-:W-:-:S05]  /*14f0*/  ULOP3.LUT UR29, UR29, 0x1800, URZ, 0xc0, !UPT ;  /* 0x000018001d1d7892 */ /* 0x000fca000f8ec0ff */
[----:B------:R-:W-:Y:S07]  /*1500*/  BRA.U UP1, `(.L_x_19) ;  /* 0x0000000101447547 */ /* 0x000fee000b800000 */
[----:B------:R-:W1:Y:S01]  /*1510*/  LDCU.128 UR8, c[0x0][0xb10] ;  /* 0x00016200ff0877ac */ /* 0x000e620008000c00 */
[----:B------:R-:W2:Y:S01]  /*1520*/  LDCU UR12, c[0x0][0xb0c] ;  /* 0x00016180ff0c77ac */ /* 0x000ea20008000800 */
[----:B------:R-:W3:Y:S01]  /*1530*/  LDCU UR13, c[0x0][0xb20] ;  /* 0x00016400ff0d77ac */ /* 0x000ee20008000800 */
[----:B-1----:R-:W-:Y:S02]  /*1540*/  UIMAD.WIDE.U32 UR6, UR16, UR8, URZ ;  /* 0x00000008100672a5 */ /* 0x002fe4000f8e00ff */
[----:B------:R-:W-:Y:S02]  /*1550*/  UIMAD.WIDE.U32 UR4, UR20, UR11, URZ ;  /* 0x0000000b140472a5 */ /* 0x000fe4000f8e00ff */
[----:B--2---:R-:W-:Y:S02]  /*1560*/  UISETP.NE.AND UP2, UPT, UR12, 0x1, UPT ;  /* 0x000000010c00788c */ /* 0x004fe4000bf45270 */
[----:B------:R-:W-:Y:S01]  /*1570*/  UISETP.NE.AND UP1, UPT, UR10, 0x1, UPT ;  /* 0x000000010a00788c */ /* 0x000fe2000bf25270 */
[----:B------:R-:W-:-:S02]  /*1580*/  UMOV UR6, UR7 ;  /* 0x0000000700067c82 */ /* 0x000fc40008000000 */
[----:B------:R-:W-:Y:S01]  /*1590*/  UMOV UR4, UR5 ;  /* 0x0000000500047c82 */ /* 0x000fe20008000000 */
[----:B------:R-:W-:Y:S02]  /*15a0*/  USHF.R.U32.HI UR6, URZ, UR9, UR6 ;  /* 0x00000009ff067299 */ /* 0x000fe40008011606 */
[----:B---3--:R-:W-:Y:S02]  /*15b0*/  USHF.R.U32.HI UR4, URZ, UR13, UR4 ;  /* 0x0000000dff047299 */ /* 0x008fe40008011604 */
[----:B------:R-:W-:Y:S02]  /*15c0*/  USEL UR5, UR16, UR6, !UP2 ;  /* 0x0000000610057287 */ /* 0x000fe4000d000000 */
[----:B------:R-:W-:-:S04]  /*15d0*/  USEL UR4, UR20, UR4, !UP1 ;  /* 0x0000000414047287 */ /* 0x000fc8000c800000 */
[----:B------:R-:W-:Y:S02]  /*15e0*/  UIADD3 UR6, UPT, UPT, UR5, -UR4, URZ ;  /* 0x8000000405067290 */ /* 0x000fe4000fffe0ff */
[----:B------:R-:W-:Y:S02]  /*15f0*/  UIADD3 UR4, UPT, UPT, -UR5, UR4, URZ ;  /* 0x0000000405047290 */ /* 0x000fe4000fffe1ff */
[----:B------:R-:W-:Y:S02]  /*1600*/  UIMAD UR20, UR6, UR10, UR20 ;  /* 0x0000000a061472a4 */ /* 0x000fe4000f8e0214 */
[----:B------:R-:W-:-:S12]  /*1610*/  UIMAD UR16, UR4, UR12, UR16 ;  /* 0x0000000c041072a4 */ /* 0x000fd8000f8e0210 */
.L_x_19:
[----:B------:R-:W-:Y:S05]  /*1620*/  BRA.U !UP5, `(.L_x_20) ;  /* 0x000000010d0c7547 */ /* 0x000fea000b800000 */
[----:B------:R-:W-:Y:S01]  /*1630*/  UCGABAR_WAIT ;  /* 0x0000000000007dc7 */ /* 0x000fe20008000000 */
[----:B------:R-:W-:Y:S01]  /*1640*/  CCTL.IVALL ;  /* 0x00000000ff00798f */ /* 0x000fe20002000000 */
[----:B------:R-:W-:Y:S05]  /*1650*/  BRA `(.L_x_21) ;  /* 0x0000000000047947 */ /* 0x000fea0003800000 */
.L_x_20:
[----:B------:R-:W-:Y:S06]  /*1660*/  BAR.SYNC.DEFER_BLOCKING 0x0 ;  /* 0x0000000000007b1d */ /* 0x000fec0000010000 */
.L_x_21:
[----:B------:R-:W-:Y:S05]  /*1670*/  BRA.U UP0, `(.L_x_22) ;  /* 0x0000001100b07547 */ /* 0x000fea000b800000 */
[----:B------:R-:W1:Y:S01]  /*1680*/  LDCU UR6, c[0x0][0x38c] ;  /* 0x00007180ff0677ac */ /* 0x000e620008000800 */
[----:B------:R-:W-:Y:S01]  /*1690*/  PLOP3.LUT P1, PT, PT, PT, UP3, 0x80, 0x8 ;  /* 0x000000000008781c */ /* 0x000fe20003f2f038 */
[----:B------:R-:W-:Y:S01]  /*16a0*/  IMAD.MOV.U32 R12, RZ, RZ, 0x1 ;  /* 0x00000001ff0c7424 */ /* 0x000fe200078e00ff */
[----:B------:R-:W-:Y:S01]  /*16b0*/  ISETP.EQ.OR P2, PT, R0, RZ, P3 ;  /* 0x000000ff0000720c */ /* 0x000fe20001f42670 */
[----:B------:R-:W-:Y:S01]  /*16c0*/  UISETP.NE.AND UP1, UPT, UR17, URZ, UPT ;  /* 0x000000ff1100728c */ /* 0x000fe2000bf25270 */
[----:B------:R-:W-:Y:S02]  /*16d0*/  PLOP3.LUT P1, PT, P1, PT, PT, 0x8, 0x80 ;  /* 0x000000000080781c */ /* 0x000fe40000f2e170 */
[----:B------:R-:W-:Y:S01]  /*16e0*/  CS2R R10, SRZ ;  /* 0x00000000000a7805 */ /* 0x000fe2000001ff00 */
[----:B------:R-:W-:Y:S01]  /*16f0*/  IMAD.MOV.U32 R9, RZ, RZ, RZ ;  /* 0x000000ffff097224 */ /* 0x000fe200078e00ff */
[----:B------:R-:W2:Y:S01]  /*1700*/  LDCU UR41, c[0x0][0x370] ;  /* 0x00006e00ff2977ac */ /* 0x000ea20008000800 */
[----:B------:R-:W-:Y:S01]  /*1710*/  IMAD.MOV.U32 R8, RZ, RZ, 0x1 ;  /* 0x00000001ff087424 */ /* 0x000fe200078e00ff */
[----:B------:R-:W-:Y:S01]  /*1720*/  USEL UR30, UR45, 0x2, UP1 ;  /* 0x000000022d1e7887 */ /* 0x000fe20008800000 */
[----:B------:R-:W3:Y:S01]  /*1730*/  LDCU.64 UR38, c[0x0][0x348] ;  /* 0x00006900ff2677ac */ /* 0x000ee20008000a00 */
[----:B-1----:R-:W-:-:S02]  /*1740*/  UIADD3 UR5, UPT, UPT, UR6, 0x3f, URZ ;  /* 0x0000003f06057890 */ /* 0x002fc4000fffe0ff */
[----:B------:R-:W-:Y:S02]  /*1750*/  USHF.R.U32.HI UR46, URZ, 0x6, UR29 ;  /* 0x00000006ff2e7899 */ /* 0x000fe4000801161d */
[----:B------:R-:W-:Y:S02]  /*1760*/  USHF.R.S32.HI UR4, URZ, 0x1f, UR5 ;  /* 0x0000001fff047899 */ /* 0x000fe40008011405 */
[----:B------:R-:W-:Y:S02]  /*1770*/  UIADD3 UR48, UPT, UPT, UR6, 0x7e, URZ ;  /* 0x0000007e06307890 */ /* 0x000fe4000fffe0ff */
[----:B------:R-:W-:Y:S01]  /*1780*/  ULEA.HI UR4, UR4, UR5, URZ, 0x6 ;  /* 0x0000000504047291 */ /* 0x000fe2000f8f30ff */
[----:B------:R-:W1:Y:S03]  /*1790*/  LDCU UR40, c[0x0][0x374] ;  /* 0x00006e80ff2877ac */ /* 0x000e660008000800 */
[----:B------:R-:W-:-:S02]  /*17a0*/  USHF.R.S32.HI UR44, URZ, 0x6, UR4 ;  /* 0x00000006ff2c7899 */ /* 0x000fc40008011404 */
[----:B------:R-:W-:Y:S02]  /*17b0*/  UIADD3 UR4, UPT, UPT, UR6, -0x1, URZ ;  /* 0xffffffff06047890 */ /* 0x000fe4000fffe0ff */
[----:B------:R-:W-:Y:S02]  /*17c0*/  UISETP.LT.U32.AND UP0, UPT, UR44, 0x2, UPT ;  /* 0x000000022c00788c */ /* 0x000fe4000bf01070 */
[----:B------:R-:W-:Y:S02]  /*17d0*/  UISETP.GE.U32.AND UP2, UPT, UR4, -0x7f, UPT ;  /* 0xffffff810400788c */ /* 0x000fe4000bf46070 */
[----:B------:R-:W-:Y:S01]  /*17e0*/  USEL UR43, UR44, 0x2, UP0 ;  /* 0x000000022c2b7887 */ /* 0x000fe20008000000 */
[----:B------:R-:W-:-:S03]  /*17f0*/  UMOV UR15, URZ ;  /* 0x000000ff000f7c82 */ /* 0x000fc60008000000 */
[----:B------:R-:W-:Y:S02]  /*1800*/  UIADD3 UR21, UPT, UPT, UR43, -0x1, URZ ;  /* 0xffffffff2b157890 */ /* 0x000fe4000fffe0ff */
[----:B------:R-:W-:-:S03]  /*1810*/  UIADD3 UR45, UPT, UPT, UR44, -UR43, URZ ;  /* 0x8000002b2c2d7290 */ /* 0x000fc6000fffe0ff */
[----:B------:R-:W-:-:S04]  /*1820*/  @UP2 UIADD3 UR21, UPT, UPT, UR43, URZ, URZ ;  /* 0x000000ff2b152290 */ /* 0x000fc8000fffe0ff */
[----:B-123--:R-:W-:-:S12]  /*1830*/  UIADD3 UR21, UPT, UPT, UR21, 0x1, URZ ;  /* 0x0000000115157890 */ /* 0x00efd8000fffe0ff */
.L_x_42:
[----:B------:R-:W-:Y:S01]  /*1840*/  UISETP.NE.AND UP0, UPT, UR47, URZ, UPT ;  /* 0x000000ff2f00728c */ /* 0x000fe2000bf05270 */
[----:B-1----:R-:W1:Y:S08]  /*1850*/  S2UR UR47, SR_CgaCtaId ;  /* 0x00000000002f79c3 */ /* 0x002e700000008800 */
[----:B------:R-:W-:Y:S05]  /*1860*/  BRA.U UP0, `(.L_x_23) ;  /* 0x0000000100347547 */ /* 0x000fea000b800000 */
[----:B------:R-:W2:Y:S01]  /*1870*/  S2R R0, SR_CgaCtaId ;  /* 0x0000000000007919 */ /* 0x000ea20000008800 */
[----:B------:R-:W-:Y:S02]  /*1880*/  MOV R3, 0x400 ;  /* 0x0000040000037802 */ /* 0x000fe40000000f00 */
[----:B------:R-:W-:Y:S02]  /*1890*/  SHF.L.U32 R2, R8, 0x1f, RZ ;  /* 0x0000001f08027819 */ /* 0x000fe400000006ff */
[----:B--2---:R-:W-:-:S05]  /*18a0*/  LEA R0, R0, R3, 0x18 ;  /* 0x0000000300007211 */ /* 0x004fca00078ec0ff */
[----:B------:R-:W-:-:S04]  /*18b0*/  IMAD R3, R9, 0x8, R0 ;  /* 0x0000000809037824 */ /* 0x000fc800078e0200 */
[----:B------:R-:W2:Y:S02]  /*18c0*/  SYNCS.PHASECHK.TRANS64.TRYWAIT P0, [R3+URZ+0xe0], R2 ;  /* 0x0000e002030075a7 */ /* 0x000ea400080011ff */
[----:B--2---:R-:W-:Y:S05]  /*18d0*/  @!P0 BRA `(.L_x_24) ;  /* 0x0000007800bc8947 */ /* 0x004fea0003800000 */
.L_x_136:
[----:B------:R-:W-:Y:S01]  /*18e0*/  VIADD R9, R9, 0x1 ;  /* 0x0000000109097836 */ /* 0x000fe20000000000 */
[----:B------:R2:W-:Y:S04]  /*18f0*/  SYNCS.ARRIVE.TRANS64.A1T0 RZ, [R3+URZ+0xd0], RZ ;  /* 0x0000d0ff03ff79a7 */ /* 0x0005e800081000ff */
[----:B------:R-:W-:-:S04]  /*1900*/  ISETP.NE.AND P0, PT, R9, 0x2, PT ;  /* 0x000000020900780c */ /* 0x000fc80003f05270 */
[----:B------:R-:W-:Y:S02]  /*1910*/  SEL R9, R9, RZ, P0 ;  /* 0x000000ff09097207 */ /* 0x000fe40000000000 */
[----:B--2---:R-:W-:-:S04]  /*1920*/  SEL R3, RZ, 0x1, P0 ;  /* 0x00000001ff037807 */ /* 0x004fc80000000000 */
[----:B------:R-:W-:-:S07]  /*1930*/  LOP3.LUT R8, R8, R3, RZ, 0x3c, !PT ;  /* 0x0000000308087212 */ /* 0x000fce00078e3cff */
.L_x_23:
[----:B------:R-:W-:Y:S01]  /*1940*/  UMOV UR13, 0x400 ;  /* 0x00000400000d7882 */ /* 0x000fe20000000000 */
[----:B------:R-:W-:Y:S01]  /*1950*/  SHF.L.U32 R0, R12, 0x1f, RZ ;  /* 0x0000001f0c007819 */ /* 0x000fe200000006ff */
[----:B-1----:R-:W-:Y:S02]  /*1960*/  ULEA UR13, UR47, UR13, 0x18 ;  /* 0x0000000d2f0d7291 */ /* 0x002fe4000f8ec0ff */
[----:B------:R-:W-:Y:S02]  /*1970*/  UISETP.GE.U32.AND UP0, UPT, UR48, 0x7f, UPT ;  /* 0x0000007f3000788c */ /* 0x000fe4000bf06070 */
[----:B------:R-:W-:Y:S02]  /*1980*/  ULEA UR4, UR15, UR13, 0x3 ;  /* 0x0000000d0f047291 */ /* 0x000fe4000f8e18ff */
[----:B------:R-:W-:Y:S02]  /*1990*/  USHF.L.U32 UR18, UR20, 0x7, URZ ;  /* 0x0000000714127899 */ /* 0x000fe400080006ff */
[----:B------:R-:W-:Y:S01]  /*19a0*/  ULEA UR35, UR16, UR46, 0x7 ;  /* 0x0000002e10237291 */ /* 0x000fe2000f8e38ff */
[----:B------:R-:W-:-:S04]  /*19b0*/  UMOV UR7, URZ ;  /* 0x000000ff00077c82 */ /* 0x000fc80008000000 */
[----:B------:R1:W2:Y:S01]  /*19c0*/  SYNCS.PHASECHK.TRANS64.TRYWAIT P0, [UR4+0x10], R0 ;  /* 0x00001000ff0075a7 */ /* 0x0002a20008001104 */
[----:B------:R-:W-:Y:S06]  /*19d0*/  BRA.U !UP0, `(.L_x_25) ;  /* 0x0000000108d87547 */ /* 0x000fec000b800000 */
[----:B------:R-:W-:Y:S01]  /*19e0*/  UIADD3 UR10, UPT, UPT, UR18, 0x40, URZ ;  /* 0x00000040120a7890 */ /* 0x000fe2000fffe0ff */
[----:B------:R-:W-:Y:S01]  /*19f0*/  UMOV UR14, URZ ;  /* 0x000000ff000e7c82 */ /* 0x000fe20008000000 */
[----:B------:R-:W-:-:S10]  /*1a00*/  UMOV UR4, UR15 ;  /* 0x0000000f00047c82 */ /* 0x000fd40008000000 */
.L_x_31:
[----:B------:R-:W-:Y:S01]  /*1a10*/  ULEA UR33, UR4, UR13, 0x3 ;  /* 0x0000000d04217291 */ /* 0x000fe2000f8e18ff */
[----:B--2---:R-:W-:Y:S01]  /*1a20*/  @!P3 MOV R2, 0x8000 ;  /* 0x000080000002b802 */ /* 0x004fe20000000f00 */
[----:B--234-:R-:W-:Y:S10]  /*1a30*/  @P0 BRA `(.L_x_26) ;  /* 0x00000000000c0947 */ /* 0x01cff40003800000 */
[----:B------:R-:W-:-:S04]  /*1a40*/  SHF.L.U32 R3, R12, 0x1f, RZ ;  /* 0x0000001f0c037819 */ /* 0x000fc800000006ff */
[----:B------:R-:W2:Y:S02]  /*1a50*/  SYNCS.PHASECHK.TRANS64.TRYWAIT P0, [UR33+0x10], R3 ;  /* 0x00001003ff0075a7 */ /* 0x000ea40008001121 */
[----:B--2---:R-:W-:Y:S05]  /*1a60*/  @!P0 BRA `(.L_x_27) ;  /* 0x00000078006c8947 */ /* 0x004fea0003800000 */
.L_x_26:
[----:B------:R2:W-:Y:S01]  /*1a70*/  @!P3 SYNCS.ARRIVE.TRANS64 RZ, [UR33], R2 ;  /* 0x00000002ffffb9a7 */ /* 0x0005e20008000021 */
[----:B------:R-:W-:-:S04]  /*1a80*/  ULOP3.LUT UR5, UR30, 0x2, URZ, 0xfc, !UPT ;  /* 0x000000021e057892 */ /* 0x000fc8000f8efcff */
[----:B------:R-:W-:-:S09]  /*1a90*/  UISETP.NE.AND UP0, UPT, UR5, 0x2, UPT ;  /* 0x000000020500788c */ /* 0x000fd2000bf05270 */
[----:B------:R-:W-:Y:S05]  /*1aa0*/  BRA.U UP0, `(.L_x_28) ;  /* 0x0000000100047547 */ /* 0x000fea000b800000 */
[----:B------:R-:W-:Y:S05]  /*1ab0*/  BPT.TRAP 0x1 ;  /* 0x000000040000795c */ /* 0x000fea0000300000 */
.L_x_28:
[----:B------:R-:W-:Y:S04]  /*1ac0*/  BSSY.RECONVERGENT B0, `(.L_x_29) ;  /* 0x0000003000007945 */ /* 0x000fe80003800200 */
[----:B------:R-:W-:Y:S05]  /*1ad0*/  @P2 BRA `(.L_x_30) ;  /* 0x0000000000042947 */ /* 0x000fea0003800000 */
[----:B------:R-:W-:Y:S05]  /*1ae0*/  BPT.TRAP 0x1 ;  /* 0x000000040000795c */ /* 0x000fea0000300000 */
.L_x_30:
[----:B------:R-:W-:Y:S05]  /*1af0*/  BSYNC.RECONVERGENT B0 ;  /* 0x0000000000007941 */ /* 0x000fea0003800200 */
.L_x_29:
[----:B------:R-:W-:Y:S02]  /*1b00*/  UIADD3 UR5, UPT, UPT, UR4, 0x1, URZ ;  /* 0x0000000104057890 */ /* 0x000fe4000fffe0ff */
[----:B------:R-:W-:Y:S02]  /*1b10*/  USHF.L.U32 UR4, UR4, 0xe, URZ ;  /* 0x0000000e04047899 */ /* 0x000fe400080006ff */
[----:B------:R-:W-:Y:S02]  /*1b20*/  UISETP.NE.AND UP0, UPT, UR5, 0x2, UPT ;  /* 0x000000020500788c */ /* 0x000fe4000bf05270 */
[----:B------:R-:W-:Y:S02]  /*1b30*/  USHF.L.U32 UR34, UR14, 0x6, URZ ;  /* 0x000000060e227899 */ /* 0x000fe400080006ff */
[----:B------:R-:W-:Y:S02]  /*1b40*/  USEL UR6, URZ, 0x1, UP0 ;  /* 0x00000001ff067887 */ /* 0x000fe40008000000 */
[----:B------:R-:W-:-:S02]  /*1b50*/  USEL UR15, UR5, URZ, UP0 ;  /* 0x000000ff050f7287 */ /* 0x000fc40008000000 */
[----:B------:R-:W-:Y:S02]  /*1b60*/  UIADD3 UR14, UPT, UPT, UR14, 0x1, URZ ;  /* 0x000000010e0e7890 */ /* 0x000fe4000fffe0ff */
[----:B------:R-:W-:Y:S01]  /*1b70*/  LOP3.LUT R12, R12, UR6, RZ, 0x3c, !PT ;  /* 0x000000060c0c7c12 */ /* 0x000fe2000f8e3cff */
[----:B------:R-:W-:Y:S02]  /*1b80*/  UIADD3 UR6, UP0, UPT, UR38, 0x180, URZ ;  /* 0x0000018026067890 */ /* 0x000fe4000ff1e0ff */
[----:B------:R-:W-:Y:S01]  /*1b90*/  UIADD3 UR22, UP1, UPT, UR38, 0x80, URZ ;  /* 0x0000008026167890 */ /* 0x000fe2000ff3e0ff */
[----:B-1----:R-:W-:Y:S01]  /*1ba0*/  SHF.L.U32 R0, R12, 0x1f, RZ ;  /* 0x0000001f0c007819 */ /* 0x002fe200000006ff */
[----:B------:R-:W-:Y:S02]  /*1bb0*/  ULEA UR32, UR29, UR4, 0x1 ;  /* 0x000000041d207291 */ /* 0x000fe4000f8e08ff */
[----:B------:R-:W-:Y:S02]  /*1bc0*/  ULEA UR5, UR15, UR13, 0x3 ;  /* 0x0000000d0f057291 */ /* 0x000fe4000f8e18ff */
[----:B------:R-:W-:-:S02]  /*1bd0*/  UIADD3 UR4, UPT, UPT, UR13, UR4, URZ ;  /* 0x000000040d047290 */ /* 0x000fc4000fffe0ff */
[----:B------:R-:W-:Y:S02]  /*1be0*/  UIADD3.X UR7, UPT, UPT, URZ, UR39, URZ, UP0, !UPT ;  /* 0x00000027ff077290 */ /* 0x000fe400087fe4ff */
[----:B------:R-:W-:Y:S02]  /*1bf0*/  UISETP.NE.AND UP0, UPT, UR14, UR21, UPT ;  /* 0x000000150e00728c */ /* 0x000fe4000bf05270 */
[----:B------:R-:W-:Y:S01]  /*1c00*/  UIADD3.X UR23, UPT, UPT, URZ, UR39, URZ, UP1, !UPT ;  /* 0x00000027ff177290 */ /* 0x000fe20008ffe4ff */
[----:B------:R3:W4:Y:S01]  /*1c10*/  SYNCS.PHASECHK.TRANS64.TRYWAIT P0, [UR5+0x10], R0 ;  /* 0x00001000ff0075a7 */ /* 0x0007220008001105 */
[----:B------:R-:W-:Y:S02]  /*1c20*/  UIADD3 UR32, UPT, UPT, UR13, 0x8400, UR32 ;  /* 0x000084000d207890 */ /* 0x000fe4000fffe020 */
[----:B------:R-:W-:Y:S02]  /*1c30*/  UIADD3 UR16, UPT, UPT, UR4, 0x10400, URZ ;  /* 0x0001040004107890 */ /* 0x000fe4000fffe0ff */
[----:B------:R-:W-:Y:S01]  /*1c40*/  UIADD3 UR8, UPT, UPT, UR4, 0x12400, URZ ;  /* 0x0001240004087890 */ /* 0x000fe2000fffe0ff */
[----:B------:R-:W-:Y:S01]  /*1c50*/  UMOV UR5, 0xf0000 ;  /* 0x000f000000057882 */ /* 0x000fe20000000000 */
[----:B------:R-:W-:Y:S01]  /*1c60*/  UMOV UR24, 0x0 ;  /* 0x0000000000187882 */ /* 0x000fe20000000000 */
[----:B------:R-:W-:Y:S01]  /*1c70*/  UMOV UR25, 0x10000000 ;  /* 0x1000000000197882 */ /* 0x000fe20000000000 */
[----:B------:R-:W-:Y:S01]  /*1c80*/  UMOV UR17, UR33 ;  /* 0x0000002100117c82 */ /* 0x000fe20008000000 */
[----:B------:R-:W-:Y:S01]  /*1c90*/  UMOV UR20, UR36 ;  /* 0x0000002400147c82 */ /* 0x000fe20008000000 */
[----:B------:R-:W-:Y:S01]  /*1ca0*/  UMOV UR19, UR34 ;  /* 0x0000002200137c82 */ /* 0x000fe20008000000 */
[----:B------:R-:W-:Y:S01]  /*1cb0*/  UMOV UR12, UR36 ;  /* 0x00000024000c7c82 */ /* 0x000fe20008000000 */
[----:B------:R-:W-:Y:S01]  /*1cc0*/  UMOV UR9, UR33 ;  /* 0x0000002100097c82 */ /* 0x000fe20008000000 */
[----:B------:R-:W-:Y:S01]  /*1cd0*/  UMOV UR11, UR34 ;  /* 0x00000022000b7c82 */ /* 0x000fe20008000000 */
[----:B------:R-:W-:Y:S01]  /*1ce0*/  UTMALDG.3D.MULTICAST [UR32], [UR22], UR5, desc[UR24] ;  /* 0x00001820160073b4 */ /* 0x000fe20008011805 */
[----:B------:R-:W-:Y:S01]  /*1cf0*/  UMOV UR4, UR15 ;  /* 0x0000000f00047c82 */ /* 0x000fe20008000000 */
[----:B------:R-:W-:Y:S01]  /*1d00*/  UTMALDG.3D [UR16], [UR6], desc[UR24] ;  /* 0x00001810060075b4 */ /* 0x000fe20008011000 */
[----:B------:R1:W-:Y:S02]  /*1d10*/  UTMALDG.3D [UR8], [UR6], desc[UR24] ;  /* 0x00001808060075b4 */ /* 0x0003e40008011000 */
[----:B-1----:R-:W-:Y:S01]  /*1d20*/  UMOV UR7, UR21 ;  /* 0x0000001500077c82 */ /* 0x002fe20008000000 */
[----:B------:R-:W-:Y:S05]  /*1d30*/  BRA.U UP0, `(.L_x_31) ;  /* 0xfffffffd00347547 */ /* 0x000fea000b83ffff */
.L_x_25:
[----:B------:R-:W-:Y:S01]  /*1d40*/  ULEA UR4, UR15, UR13, 0x3 ;  /* 0x0000000d0f047291 */ /* 0x000fe2000f8e18ff */
[----:B-1-3--:R-:W-:Y:S01]  /*1d50*/  SHF.L.U32 R0, R12, 0x1f, RZ ;  /* 0x0000001f0c007819 */ /* 0x00afe200000006ff */
[----:B------:R-:W-:Y:S01]  /*1d60*/  @!P1 SYNCS.ARRIVE.TRANS64.A1T0 RZ, [UR13+0x68], RZ ;  /* 0x000068ffffff99a7 */ /* 0x000fe2000810000d */
[----:B------:R-:W-:-:S06]  /*1d70*/  UISETP.GT.AND UP0, UPT, UR44, UR43, UPT ;  /* 0x0000002b2c00728c */ /* 0x000fcc000bf04270 */
[----:B--2-4-:R1:W2:Y:S03]  /*1d80*/  SYNCS.PHASECHK.TRANS64.TRYWAIT P0, [UR4+0x10], R0 ;  /* 0x00001000ff0075a7 */ /* 0x0142a60008001104 */
[----:B------:R-:W-:Y:S05]  /*1d90*/  BRA.U !UP0, `(.L_x_32) ;  /* 0x0000000108dc7547 */ /* 0x000fea000b800000 */
[----:B------:R-:W-:Y:S02]  /*1da0*/  UIADD3 UR14, UPT, UPT, UR45, UR7, URZ ;  /* 0x000000072d0e7290 */ /* 0x000fe4000fffe0ff */
[----:B------:R-:W-:Y:S01]  /*1db0*/  UIADD3 UR10, UPT, UPT, UR18, 0x40, URZ ;  /* 0x00000040120a7890 */ /* 0x000fe2000fffe0ff */
[----:B------:R-:W-:-:S11]  /*1dc0*/  UMOV UR4, UR15 ;  /* 0x0000000f00047c82 */ /* 0x000fd60008000000 */
.L_x_38:
[----:B------:R-:W-:Y:S01]  /*1dd0*/  ULEA UR25, UR4, UR13, 0x3 ;  /* 0x0000000d04197291 */ /* 0x000fe2000f8e18ff */
[----:B--2---:R-:W-:Y:S01]  /*1de0*/  @!P3 MOV R2, 0x8000 ;  /* 0x000080000002b802 */ /* 0x004fe20000000f00 */
[----:B--2-4-:R-:W-:Y:S10]  /*1df0*/  @P0 BRA `(.L_x_33) ;  /* 0x00000000000c0947 */ /* 0x014ff40003800000 */
[----:B------:R-:W-:-:S04]  /*1e00*/  SHF.L.U32 R3, R12, 0x1f, RZ ;  /* 0x0000001f0c037819 */ /* 0x000fc800000006ff */
[----:B------:R-:W2:Y:S02]  /*1e10*/  SYNCS.PHASECHK.TRANS64.TRYWAIT P0, [UR25+0x10], R3 ;  /* 0x00001003ff0075a7 */ /* 0x000ea40008001119 */
[----:B--2---:R-:W-:Y:S05]  /*1e20*/  @!P0 BRA `(.L_x_34) ;  /* 0x0000007400948947 */ /* 0x004fea0003800000 */
.L_x_33:
[----:B------:R2:W-:Y:S01]  /*1e30*/  @!P3 SYNCS.ARRIVE.TRANS64 RZ, [UR25], R2 ;  /* 0x00000002ffffb9a7 */ /* 0x0005e20008000019 */
[----:B------:R-:W-:-:S04]  /*1e40*/  ULOP3.LUT UR5, UR30, 0x2, URZ, 0xfc, !UPT ;  /* 0x000000021e057892 */ /* 0x000fc8000f8efcff */
[----:B------:R-:W-:-:S09]  /*1e50*/  UISETP.NE.AND UP0, UPT, UR5, 0x2, UPT ;  /* 0x000000020500788c */ /* 0x000fd2000bf05270 */
[----:B------:R-:W-:Y:S05]  /*1e60*/  BRA.U UP0, `(.L_x_35) ;  /* 0x0000000100047547 */ /* 0x000fea000b800000 */
[----:B------:R-:W-:Y:S05]  /*1e70*/  BPT.TRAP 0x1 ;  /* 0x000000040000795c */ /* 0x000fea0000300000 */
.L_x_35:
[----:B------:R-:W-:Y:S04]  /*1e80*/  BSSY.RECONVERGENT B0, `(.L_x_36) ;  /* 0x0000003000007945 */ /* 0x000fe80003800200 */
[----:B------:R-:W-:Y:S05]  /*1e90*/  @P2 BRA `(.L_x_37) ;  /* 0x0000000000042947 */ /* 0x000fea0003800000 */
[----:B------:R-:W-:Y:S05]  /*1ea0*/  BPT.TRAP 0x1 ;  /* 0x000000040000795c */ /* 0x000fea0000300000 */
.L_x_37:
[----:B------:R-:W-:Y:S05]  /*1eb0*/  BSYNC.RECONVERGENT B0 ;  /* 0x0000000000007941 */ /* 0x000fea0003800200 */
.L_x_36:
[----:B------:R-:W-:Y:S02]  /*1ec0*/  UIADD3 UR5, UPT, UPT, UR4, 0x1, URZ ;  /* 0x0000000104057890 */ /* 0x000fe4000fffe0ff */
[----:B------:R-:W-:Y:S02]  /*1ed0*/  USHF.L.U32 UR26, UR7, 0x6, URZ ;  /* 0x00000006071a7899 */ /* 0x000fe400080006ff */
[----:B------:R-:W-:Y:S02]  /*1ee0*/  UISETP.NE.AND UP0, UPT, UR5, 0x2, UPT ;  /* 0x000000020500788c */ /* 0x000fe4000bf05270 */
[----:B------:R-:W-:Y:S02]  /*1ef0*/  UIADD3 UR7, UPT, UPT, UR7, 0x1, URZ ;  /* 0x0000000107077890 */ /* 0x000fe4000fffe0ff */
[----:B------:R-:W-:Y:S02]  /*1f00*/  USEL UR6, URZ, 0x1, UP0 ;  /* 0x00000001ff067887 */ /* 0x000fe40008000000 */
[----:B------:R-:W-:-:S02]  /*1f10*/  USEL UR15, UR5, URZ, UP0 ;  /* 0x000000ff050f7287 */ /* 0x000fc40008000000 */
[----:B------:R-:W-:Y:S02]  /*1f20*/  UIADD3 UR22, UP1, UPT, UR38, 0x80, URZ ;  /* 0x0000008026167890 */ /* 0x000fe4000ff3e0ff */
[----:B------:R-:W-:Y:S01]  /*1f30*/  ULEA UR5, UR15, UR13, 0x3 ;  /* 0x0000000d0f057291 */ /* 0x000fe2000f8e18ff */
[----:B------:R-:W-:Y:S01]  /*1f40*/  LOP3.LUT R12, R12, UR6, RZ, 0x3c, !PT ;  /* 0x000000060c0c7c12 */ /* 0x000fe2000f8e3cff */
[----:B------:R-:W-:Y:S01]  /*1f50*/  UIADD3.X UR23, UPT, UPT, URZ, UR39, URZ, UP1, !UPT ;  /* 0x00000027ff177290 */ /* 0x000fe20008ffe4ff */
[----:B------:R-:W-:Y:S02]  /*1f60*/  UMOV UR6, 0xf0000 ;  /* 0x000f000000067882 */ /* 0x000fe40000000000 */
[----:B-1----:R-:W-:Y:S01]  /*1f70*/  SHF.L.U32 R0, R12, 0x1f, RZ ;  /* 0x0000001f0c007819 */ /* 0x002fe200000006ff */
[----:B------:R-:W-:Y:S01]  /*1f80*/  UMOV UR32, 0x0 ;  /* 0x0000000000207882 */ /* 0x000fe20000000000 */
[----:B------:R-:W-:Y:S01]  /*1f90*/  UMOV UR33, 0x10000000 ;  /* 0x1000000000217882 */ /* 0x000fe20000000000 */
[----:B------:R-:W-:Y:S01]  /*1fa0*/  UMOV UR27, UR35 ;  /* 0x00000023001b7c82 */ /* 0x000fe20008000000 */
[----:B------:R3:W4:Y:S01]  /*1fb0*/  SYNCS.PHASECHK.TRANS64.TRYWAIT P0, [UR5+0x10], R0 ;  /* 0x00001000ff0075a7 */ /* 0x0007220008001105 */
[----:B------:R-:W-:-:S02]  /*1fc0*/  USHF.L.U32 UR5, UR4, 0xe, URZ ;  /* 0x0000000e04057899 */ /* 0x000fc400080006ff */
[----:B------:R-:W-:Y:S02]  /*1fd0*/  UIADD3 UR4, UP0, UPT, UR38, 0x180, URZ ;  /* 0x0000018026047890 */ /* 0x000fe4000ff1e0ff */
[----:B------:R-:W-:Y:S02]  /*1fe0*/  ULEA UR24, UR29, UR5, 0x1 ;  /* 0x000000051d187291 */ /* 0x000fe4000f8e08ff */
[----:B------:R-:W-:Y:S02]  /*1ff0*/  UIADD3 UR5, UPT, UPT, UR13, UR5, URZ ;  /* 0x000000050d057290 */ /* 0x000fe4000fffe0ff */
[----:B------:R-:W-:Y:S02]  /*2000*/  UIADD3 UR24, UPT, UPT, UR13, 0x8400, UR24 ;  /* 0x000084000d187890 */ /* 0x000fe4000fffe018 */
[----:B------:R-:W-:Y:S02]  /*2010*/  UIADD3 UR16, UPT, UPT, UR5, 0x10400, URZ ;  /* 0x0001040005107890 */ /* 0x000fe4000fffe0ff */
[----:B------:R-:W-:-:S02]  /*2020*/  UIADD3 UR8, UPT, UPT, UR5, 0x12400, URZ ;  /* 0x0001240005087890 */ /* 0x000fc4000fffe0ff */
[----:B------:R-:W-:Y:S02]  /*2030*/  UIADD3.X UR5, UPT, UPT, URZ, UR39, URZ, UP0, !UPT ;  /* 0x00000027ff057290 */ /* 0x000fe400087fe4ff */
[----:B------:R-:W-:Y:S01]  /*2040*/  UISETP.NE.AND UP0, UPT, UR7, UR14, UPT ;  /* 0x0000000e0700728c */ /* 0x000fe2000bf05270 */
        /* <DEDUP_REMOVED lines=11> */
[----:B---3--:R-:W-:Y:S05]  /*2100*/  BRA.U UP0, `(.L_x_38) ;  /* 0xfffffffd00307547 */ /* 0x008fea000b83ffff */
.L_x_32:
[C---:B------:R-:W-:Y:S01]  /*2110*/  LEA R3, R11.reuse, UR13, 0x3 ;  /* 0x0000000d0b037c11 */ /* 0x040fe2000f8e18ff */
[----:B------:R-:W-:Y:S01]  /*2120*/  NOP ;  /* 0x0000000000007918 */ /* 0x000fe20000000000 */
[----:B-1----:R-:W-:Y:S02]  /*2130*/  SHF.L.U32 R0, R10, 0x1f, RZ ;  /* 0x0000001f0a007819 */ /* 0x002fe400000006ff */
[----:B------:R-:W-:Y:S02]  /*2140*/  LEA R5, R11, UR13, 0x4 ;  /* 0x0000000d0b057c11 */ /* 0x000fe4000f8e20ff */
[----:B--2-4-:R-:W1:Y:S02]  /*2150*/  SYNCS.PHASECHK.TRANS64.TRYWAIT P0, [R3+URZ+0x70], R0 ;  /* 0x00007000030075a7 */ /* 0x014e6400080011ff */
[----:B-1----:R-:W-:Y:S05]  /*2160*/  @!P0 BRA `(.L_x_39) ;  /* 0x0000007000dc8947 */ /* 0x002fea0003800000 */
.L_x_139:
[----:B------:R-:W2:Y:S01]  /*2170*/  LDS.128 R4, [R5+0x100] ;  /* 0x0001000005047984 */ /* 0x000ea20000000c00 */
[----:B------:R-:W-:Y:S01]  /*2180*/  UISETP.GE.AND UP0, UPT, UR42, 0x1, UPT ;  /* 0x000000012a00788c */ /* 0x000fe2000bf06270 */
[----:B------:R-:W-:Y:S01]  /*2190*/  @!PT LDS RZ, [RZ] ;  /* 0x00000000fffff984 */ /* 0x000fe20000000800 */
[----:B------:R-:W-:Y:S01]  /*21a0*/  @!PT LDS RZ, [RZ] ;  /* 0x00000000fffff984 */ /* 0x000fe20000000800 */
[----:B------:R-:W-:Y:S01]  /*21b0*/  @!PT LDS RZ, [RZ] ;  /* 0x00000000fffff984 */ /* 0x000fe20000000800 */
[----:B------:R-:W-:Y:S01]  /*21c0*/  @!PT LDS RZ, [RZ] ;  /* 0x00000000fffff984 */ /* 0x000fe20000000800 */
[----:B------:R3:W-:Y:S06]  /*21d0*/  MEMBAR.ALL.CTA ;  /* 0x0000000000007992 */ /* 0x0007ec0000008000 */
[----:B---3--:R-:W3:Y:S01]  /*21e0*/  FENCE.VIEW.ASYNC.S ;  /* 0x00000000000073c6 */ /* 0x008ee20000000000 */
[----:B--2---:R-:W-:-:S13]  /*21f0*/  LOP3.LUT P0, RZ, R6, 0x1, RZ, 0xc0, !PT ;  /* 0x0000000106ff7812 */ /* 0x004fda000780c0ff */
[----:B---3--:R-:W-:Y:S01]  /*2200*/  VOTEU.ANY UP1, P0 ;  /* 0x0000000000ff7886 */ /* 0x008fe20000020100 */
[----:B------:R-:W-:-:S13]  /*2210*/  PLOP3.LUT P0, PT, PT, PT, UP1, 0x80, 0x8 ;  /* 0x000000000008781c */ /* 0x000fda0003f0f018 */
[----:B-1----:R-:W-:Y:S02]  /*2220*/  @P0 LOP3.LUT R0, R5, 0xffff, RZ, 0xc0, !PT ;  /* 0x0000ffff05000812 */ /* 0x002fe400078ec0ff */
[----:B------:R-:W-:Y:S02]  /*2230*/  @P0 MOV R2, R4 ;  /* 0x0000000400020202 */ /* 0x000fe40000000f00 */
[----:B------:R-:W-:Y:S01]  /*2240*/  @P0 R2UR UR5, R0 ;  /* 0x00000000000502ca */ /* 0x000fe200000e0000 */
[----:B------:R-:W-:Y:S01]  /*2250*/  VIADD R0, R3, 0x80 ;  /* 0x0000008003007836 */ /* 0x000fe20000000000 */
[----:B------:R-:W-:Y:S02]  /*2260*/  @P0 SHF.R.U32.HI R4, RZ, 0x10, R5 ;  /* 0x00000010ff040819 */ /* 0x000fe40000011605 */
[----:B------:R-:W-:Y:S02]  /*2270*/  @P0 R2UR UR6, R2 ;  /* 0x00000000020602ca */ /* 0x000fe400000e0000 */
[----:B------:R-:W-:-:S02]  /*2280*/  PRMT R0, RZ, 0x654, R0 ;  /* 0x00000654ff007816 */ /* 0x000fc40000000000 */
[----:B------:R-:W-:Y:S02]  /*2290*/  @P0 R2UR UR4, R4 ;  /* 0x00000000040402ca */ /* 0x000fe400000e0000 */
[----:B------:R1:W-:Y:S03]  /*22a0*/  SYNCS.ARRIVE.TRANS64.RED.A1T0 RZ, [R0+URZ], RZ ;  /* 0x000000ff00ff79a7 */ /* 0x0003e600081004ff */
[----:B------:R-:W-:-:S04]  /*22b0*/  @UP1 UMOV UR31, UR5 ;  /* 0x00000005001f1c82 */ /* 0x000fc80008000000 */
[----:B------:R-:W-:-:S04]  /*22c0*/  @UP1 UMOV UR37, UR6 ;  /* 0x0000000600251c82 */ /* 0x000fc80008000000 */
[----:B------:R-:W-:Y:S01]  /*22d0*/  @UP1 UMOV UR36, UR4 ;  /* 0x0000000400241c82 */ /* 0x000fe20008000000 */
[----:B------:R-:W-:Y:S05]  /*22e0*/  BRA.U !UP0, `(.L_x_40) ;  /* 0x0000000108d47547 */ /* 0x000fea000b800000 */
[----:B------:R-:W2:Y:S01]  /*22f0*/  LDCU.128 UR16, c[0x0][0xb10] ;  /* 0x00016200ff1077ac */ /* 0x000ea20008000c00 */
[----:B------:R-:W3:Y:S01]  /*2300*/  LDCU UR12, c[0x0][0xb20] ;  /* 0x00016400ff0c77ac */ /* 0x000ee20008000800 */
[----:B------:R-:W4:Y:S01]  /*2310*/  LDCU UR14, c[0x0][0xb0c] ;  /* 0x00016180ff0e77ac */ /* 0x000f220008000800 */
[----:B------:R-:W1:Y:S01]  /*2320*/  LDCU.64 UR8, c[0x0][0xb28] ;  /* 0x00016500ff0877ac */ /* 0x000e620008000a00 */
[----:B------:R-:W-:Y:S02]  /*2330*/  UISETP.NE.AND UP3, UPT, UR42, 0x1, UPT ;  /* 0x000000012a00788c */ /* 0x000fe4000bf65270 */
[----:B--2---:R-:W-:Y:S02]  /*2340*/  UIMAD.WIDE.U32 UR6, UR40, UR19, URZ ;  /* 0x00000013280672a5 */ /* 0x004fe4000f8e00ff */
[----:B------:R-:W-:Y:S02]  /*2350*/  UIMAD.WIDE.U32 UR4, UR41, UR16, URZ ;  /* 0x00000010290472a5 */ /* 0x000fe4000f8e00ff */
[----:B------:R-:W-:-:S02]  /*2360*/  UISETP.NE.AND UP0, UPT, UR18, 0x1, UPT ;  /* 0x000000011200788c */ /* 0x000fc4000bf05270 */
[----:B------:R-:W-:Y:S01]  /*2370*/  UIMAD.WIDE.U32 UR24, UR31, UR19, URZ ;  /* 0x000000131f1872a5 */ /* 0x000fe2000f8e00ff */
[----:B------:R-:W-:Y:S02]  /*2380*/  UMOV UR6, UR7 ;  /* 0x0000000700067c82 */ /* 0x000fe40008000000 */
[----:B------:R-:W-:Y:S01]  /*2390*/  UMOV UR4, UR5 ;  /* 0x0000000500047c82 */ /* 0x000fe20008000000 */
[----:B---3--:R-:W-:Y:S02]  /*23a0*/  USHF.R.U32.HI UR6, URZ, UR12, UR6 ;  /* 0x0000000cff067299 */ /* 0x008fe40008011606 */
[----:B----4-:R-:W-:Y:S02]  /*23b0*/  UISETP.NE.AND UP2, UPT, UR14, 0x1, UPT ;  /* 0x000000010e00788c */ /* 0x010fe4000bf45270 */
[----:B------:R-:W-:Y:S02]  /*23c0*/  USHF.R.U32.HI UR4, URZ, UR17, UR4 ;  /* 0x00000011ff047299 */ /* 0x000fe40008011604 */
[----:B------:R-:W-:-:S02]  /*23d0*/  USEL UR5, UR40, UR6, !UP0 ;  /* 0x0000000628057287 */ /* 0x000fc4000c000000 */
[----:B------:R-:W-:Y:S02]  /*23e0*/  USEL UR6, UR41, UR4, !UP2 ;  /* 0x0000000429067287 */ /* 0x000fe4000d000000 */
[----:B-1----:R-:W-:Y:S01]  /*23f0*/  UIMAD.WIDE.U32 UR10, UR5, UR8, URZ ;  /* 0x00000008050a72a5 */ /* 0x002fe2000f8e00ff */
[----:B------:R-:W-:Y:S01]  /*2400*/  UMOV UR4, UR25 ;  /* 0x0000001900047c82 */ /* 0x000fe20008000000 */
[----:B------:R-:W-:Y:S02]  /*2410*/  UIMAD.WIDE.U32 UR22, UR37, UR16, URZ ;  /* 0x00000010251672a5 */ /* 0x000fe4000f8e00ff */
[----:B------:R-:W-:-:S03]  /*2420*/  UIMAD.WIDE.U32 UR24, UR6, UR8, URZ ;  /* 0x00000008061872a5 */ /* 0x000fc6000f8e00ff */
[----:B------:R-:W-:Y:S01]  /*2430*/  UMOV UR10, UR11 ;  /* 0x0000000b000a7c82 */ /* 0x000fe20008000000 */
[----:B------:R-:W-:Y:S02]  /*2440*/  USHF.R.U32.HI UR4, URZ, UR12, UR4 ;  /* 0x0000000cff047299 */ /* 0x000fe40008011604 */
[----:B------:R-:W-:Y:S01]  /*2450*/  @UP3 USHF.R.U32.HI UR5, URZ, UR9, UR10 ;  /* 0x00000009ff053299 */ /* 0x000fe2000801160a */
[----:B------:R-:W-:Y:S01]  /*2460*/  UMOV UR22, UR23 ;  /* 0x0000001700167c82 */ /* 0x000fe20008000000 */
[----:B------:R-:W-:Y:S01]  /*2470*/  UMOV UR24, UR25 ;  /* 0x0000001900187c82 */ /* 0x000fe20008000000 */
[----:B------:R-:W-:Y:S02]  /*2480*/  USHF.R.U32.HI UR17, URZ, UR17, UR22 ;  /* 0x00000011ff117299 */ /* 0x000fe40008011616 */
[----:B------:R-:W-:Y:S02]  /*2490*/  USEL UR4, UR31, UR4, !UP0 ;  /* 0x000000041f047287 */ /* 0x000fe4000c000000 */
[----:B------:R-:W-:-:S02]  /*24a0*/  @UP3 USHF.R.U32.HI UR6, URZ, UR9, UR24 ;  /* 0x00000009ff063299 */ /* 0x000fc40008011618 */
[----:B------:R-:W-:Y:S02]  /*24b0*/  UIMAD UR7, UR42, UR5, URZ ;  /* 0x000000052a0772a4 */ /* 0x000fe4000f8e02ff */
[----:B------:R-:W-:Y:S02]  /*24c0*/  USEL UR5, UR37, UR17, !UP2 ;  /* 0x0000001125057287 */ /* 0x000fe4000d000000 */
[----:B------:R-:W-:Y:S02]  /*24d0*/  UIMAD UR10, UR42, UR6, URZ ;  /* 0x000000062a0a72a4 */ /* 0x000fe4000f8e02ff */
[----:B------:R-:W-:Y:S02]  /*24e0*/  UISETP.GE.AND UP0, UPT, UR4, UR7, UPT ;  /* 0x000000070400728c */ /* 0x000fe4000bf06270 */
[----:B------:R-:W-:Y:S02]  /*24f0*/  UIMAD.WIDE.U32 UR16, UR4, UR8, URZ ;  /* 0x00000008041072a5 */ /* 0x000fe4000f8e00ff */
[----:B------:R-:W-:-:S02]  /*2500*/  UISETP.GE.OR UP0, UPT, UR5, UR10, UP0 ;  /* 0x0000000a0500728c */ /* 0x000fc40008706670 */
        /* <DEDUP_REMOVED lines=19> */
.L_x_40:
[----:B------:R-:W2:Y:S02]  /*2640*/  LDCU UR4, c[0x0][0xb30] ;  /* 0x00016600ff0477ac */ /* 0x000ea40008000800 */
[----:B--2---:R-:W-:-:S09]  /*2650*/  UISETP.NE.AND UP0, UPT, UR4, 0x1, UPT ;  /* 0x000000010400788c */ /* 0x004fd2000bf05270 */
[----:B------:R-:W-:Y:S05]  /*2660*/  BRA.U UP0, `(.L_x_41) ;  /* 0x0000000100447547 */ /* 0x000fea000b800000 */
[----:B------:R-:W2:Y:S01]  /*2670*/  LDCU.128 UR8, c[0x0][0xb10] ;  /* 0x00016200ff0877ac */ /* 0x000ea20008000c00 */
[----:B------:R-:W3:Y:S01]  /*2680*/  LDCU UR12, c[0x0][0xb0c] ;  /* 0x00016180ff0c77ac */ /* 0x000ee20008000800 */
[----:B------:R-:W4:Y:S01]  /*2690*/  LDCU UR14, c[0x0][0xb20] ;  /* 0x00016400ff0e77ac */ /* 0x000f220008000800 */
[----:B--2---:R-:W-:Y:S02]  /*26a0*/  UIMAD.WIDE.U32 UR6, UR37, UR8, URZ ;  /* 0x00000008250672a5 */ /* 0x004fe4000f8e00ff */
[----:B------:R-:W-:Y:S02]  /*26b0*/  UIMAD.WIDE.U32 UR4, UR31, UR11, URZ ;  /* 0x0000000b1f0472a5 */ /* 0x000fe4000f8e00ff */
[----:B---3--:R-:W-:Y:S02]  /*26c0*/  UISETP.NE.AND UP2, UPT, UR12, 0x1, UPT ;  /* 0x000000010c00788c */ /* 0x008fe4000bf45270 */
[----:B------:R-:W-:Y:S01]  /*26d0*/  UISETP.NE.AND UP0, UPT, UR10, 0x1, UPT ;  /* 0x000000010a00788c */ /* 0x000fe2000bf05270 */
[----:B------:R-:W-:-:S02]  /*26e0*/  UMOV UR6, UR7 ;  /* 0x0000000700067c82 */ /* 0x000fc40008000000 */
[----:B------:R-:W-:Y:S01]  /*26f0*/  UMOV UR4, UR5 ;  /* 0x0000000500047c82 */ /* 0x000fe20008000000 */
[----:B------:R-:W-:Y:S02]  /*2700*/  USHF.R.U32.HI UR9, URZ, UR9, UR6 ;  /* 0x00000009ff097299 */ /* 0x000fe40008011606 */
[----:B----4-:R-:W-:Y:S02]  /*2710*/  USHF.R.U32.HI UR4, URZ, UR14, UR4 ;  /* 0x0000000eff047299 */ /* 0x010fe40008011604 */
[----:B------:R-:W-:Y:S02]  /*2720*/  USEL UR5, UR37, UR9, !UP2 ;  /* 0x0000000925057287 */ /* 0x000fe4000d000000 */
[----:B------:R-:W-:-:S04]  /*2730*/  USEL UR4, UR31, UR4, !UP0 ;  /* 0x000000041f047287 */ /* 0x000fc8000c000000 */
[----:B------:R-:W-:Y:S02]  /*2740*/  UIADD3 UR6, UPT, UPT, UR5, -UR4, URZ ;  /* 0x8000000405067290 */ /* 0x000fe4000fffe0ff */
[----:B------:R-:W-:Y:S02]  /*2750*/  UIADD3 UR4, UPT, UPT, -UR5, UR4, URZ ;  /* 0x0000000405047290 */ /* 0x000fe4000fffe1ff */
[----:B------:R-:W-:Y:S02]  /*2760*/  UIMAD UR31, UR6, UR10, UR31 ;  /* 0x0000000a061f72a4 */ /* 0x000fe4000f8e021f */
[----:B------:R-:W-:-:S12]  /*2770*/  UIMAD UR37, UR4, UR12, UR37 ;  /* 0x0000000c042572a4 */ /* 0x000fd8000f8e0225 */
.L_x_41:
[----:B------:R-:W-:Y:S01]  /*2780*/  VIADD R11, R11, 0x1 ;  /* 0x000000010b0b7836 */ /* 0x000fe20000000000 */
[----:B------:R-:W-:Y:S01]  /*2790*/  R2UR UR4, R82 ;  /* 0x00000000520472ca */ /* 0x000fe200000e0000 */
[----:B------:R-:W-:Y:S01]  /*27a0*/  UIADD3 UR20, UPT, UPT, UR31, UR63, URZ ;  /* 0x0000003f1f147290 */ /* 0x000fe2000fffe0ff */
[----:B------:R-:W-:Y:S02]  /*27b0*/  PLOP3.LUT P1, PT, PT, PT, PT, 0x80, 0x8 ;  /* 0x000000000008781c */ /* 0x000fe40003f2f070 */
[----:B------:R-:W-:-:S04]  /*27c0*/  ISETP.NE.AND P0, PT, R11, 0x2, PT ;  /* 0x000000020b00780c */ /* 0x000fc80003f05270 */
[----:B------:R-:W-:Y:S02]  /*27d0*/  SEL R3, RZ, 0x1, P0 ;  /* 0x00000001ff037807 */ /* 0x000fe40000000000 */
[----:B------:R-:W-:Y:S02]  /*27e0*/  SEL R11, R11, RZ, P0 ;  /* 0x000000ff0b0b7207 */ /* 0x000fe40000000000 */
[----:B------:R-:W-:Y:S01]  /*27f0*/  LOP3.LUT R10, R10, R3, RZ, 0x3c, !PT ;  /* 0x000000030a0a7212 */ /* 0x000fe200078e3cff */
[----:B------:R-:W-:Y:S01]  /*2800*/  UIADD3 UR16, UPT, UPT, UR37, UR4, URZ ;  /* 0x0000000425107290 */ /* 0x000fe2000fffe0ff */
[----:B------:R-:W-:Y:S11]  /*2810*/  BRA.U UP1, `(.L_x_42) ;  /* 0xfffffff101087547 */ /* 0x000ff6000b83ffff */
[----:B------:R-:W-:Y:S01]  /*2820*/  UIADD3 UR13, UPT, UPT, UR13, 0x10, URZ ;  /* 0x000000100d0d7890 */ /* 0x000fe2000fffe0ff */
[----:B------:R-:W-:-:S03]  /*2830*/  SHF.L.U32 R3, R12, 0x1f, RZ ;  /* 0x0000001f0c037819 */ /* 0x000fc600000006ff */
[----:B------:R-:W-:-:S09]  /*2840*/  ULEA UR4, UR15, UR13, 0x3 ;  /* 0x0000000d0f047291 */ /* 0x000fd2000f8e18ff */
[----:B------:R-:W2:Y:S02]  /*2850*/  SYNCS.PHASECHK.TRANS64.TRYWAIT P0, [UR4], R3 ;  /* 0x00000003ff0075a7 */ /* 0x000ea40008001104 */
[----:B--2---:R-:W-:Y:S05]  /*2860*/  @!P0 BRA `(.L_x_43) ;  /* 0x0000006c00308947 */ /* 0x004fea0003800000 */
.L_x_141:
[----:B------:R-:W-:-:S04]  /*2870*/  UIADD3 UR4, UPT, UPT, UR15, 0x1, URZ ;  /* 0x000000010f047890 */ /* 0x000fc8000fffe0ff */
[----:B------:R-:W-:-:S04]  /*2880*/  UISETP.NE.AND UP0, UPT, UR4, 0x2, UPT ;  /* 0x000000020400788c */ /* 0x000fc8000bf05270 */
[----:B------:R-:W-:Y:S02]  /*2890*/  USEL UR5, URZ, 0x1, UP0 ;  /* 0x00000001ff057887 */ /* 0x000fe40008000000 */
[----:B------:R-:W-:-:S04]  /*28a0*/  USEL UR4, UR4, URZ, UP0 ;  /* 0x000000ff04047287 */ /* 0x000fc80008000000 */
[----:B------:R-:W-:Y:S01]  /*28b0*/  ULEA UR4, UR4, UR13, 0x3 ;  /* 0x0000000d04047291 */ /* 0x000fe2000f8e18ff */
[----:B-1----:R-:W-:-:S04]  /*28c0*/  LOP3.LUT R3, R12, UR5, RZ, 0x3c, !PT ;  /* 0x000000050c037c12 */ /* 0x002fc8000f8e3cff */
[----:B------:R-:W-:Y:S01]  /*28d0*/  SHF.L.U32 R3, R3, 0x1f, RZ ;  /* 0x0000001f03037819 */ /* 0x000fe200000006ff */
[----:B------:R-:W-:-:S07]  /*28e0*/  IMAD.U32 R0, RZ, RZ, UR4 ;  /* 0x00000004ff007e24 */ /* 0x000fce000f8e00ff */
.L_x_44:
[----:B-1----:R1:W2:Y:S02]  /*28f0*/  SYNCS.PHASECHK.TRANS64.TRYWAIT P0, [R0+URZ], R3 ;  /* 0x00000003000075a7 */ /* 0x0022a400080011ff */
[----:B--2---:R-:W-:Y:S05]  /*2900*/  @!P0 NANOSLEEP.SYNCS 0x989680 ;  /* 0x009896800000895d */ /* 0x004fea0003900000 */
[----:B------:R-:W2:Y:S02]  /*2910*/  @!P0 SYNCS.PHASECHK.TRANS64 P0, [R0+URZ], R3 ;  /* 0x00000003000085a7 */ /* 0x000ea400080010ff */
[----:B--2---:R-:W-:Y:S05]  /*2920*/  @P0 EXIT ;  /* 0x000000000000094d */ /* 0x004fea0003800000 */
[----:B------:R-:W-:Y:S05]  /*2930*/  BRA `(.L_x_44) ;  /* 0xfffffffc00ec7947 */ /* 0x000fea000383ffff */
.L_x_22:
[----:B------:R-:W-:-:S04]  /*2940*/  UISETP.NE.AND UP0, UPT, UR47, URZ, UPT ;  /* 0x000000ff2f00728c */ /* 0x000fc8000bf05270 */
[----:B------:R-:W-:-:S09]  /*2950*/  UISETP.NE.OR UP0, UPT, UR17, 0x1, UP0 ;  /* 0x000000011100788c */ /* 0x000fd20008705670 */
[----:B------:R-:W-:Y:S05]  /*2960*/  BRA.U UP0, `(.L_x_45) ;  /* 0x0000000500487547 */ /* 0x000fea000b800000 */
[----:B------:R-:W-:Y:S01]  /*2970*/  ISETP.GE.U32.AND P2, PT, R0, 0x4, PT ;  /* 0x000000040000780c */ /* 0x000fe20003f46070 */
[----:B------:R-:W-:Y:S01]  /*2980*/  IMAD.MOV.U32 R12, RZ, RZ, 0x1 ;  /* 0x00000001ff0c7424 */ /* 0x000fe200078e00ff */
[----:B------:R-:W-:Y:S02]  /*2990*/  CS2R R10, SRZ ;  /* 0x00000000000a7805 */ /* 0x000fe4000001ff00 */
[----:B------:R-:W-:Y:S01]  /*29a0*/  CS2R R8, SRZ ;  /* 0x0000000000087805 */ /* 0x000fe2000001ff00 */
[----:B------:R-:W-:Y:S01]  /*29b0*/  UMOV UR6, 0x400 ;  /* 0x0000040000067882 */ /* 0x000fe20000000000 */
[----:B------:R-:W-:Y:S01]  /*29c0*/  UMOV UR5, URZ ;  /* 0x000000ff00057c82 */ /* 0x000fe20008000000 */
[----:B------:R-:W-:-:S12]  /*29d0*/  ULEA UR6, UR47, UR6, 0x18 ;  /* 0x000000062f067291 */ /* 0x000fd8000f8ec0ff */
.L_x_49:
[----:B------:R-:W-:Y:S02]  /*29e0*/  LEA R2, R8, UR6, 0x3 ;  /* 0x0000000608027c11 */ /* 0x000fe4000f8e18ff */
[----:B------:R-:W-:-:S03]  /*29f0*/  SHF.L.U32 R5, R9, 0x1f, RZ ;  /* 0x0000001f09057819 */ /* 0x000fc600000006ff */
[----:B------:R-:W-:Y:S01]  /*2a00*/  VIADD R4, R2, 0xe0 ;  /* 0x000000e002047836 */ /* 0x000fe20000000000 */
[----:B------:R-:W1:Y:S02]  /*2a10*/  SYNCS.PHASECHK.TRANS64.TRYWAIT P0, [R2+URZ+0xd0], R5 ;  /* 0x0000d005020075a7 */ /* 0x000e6400080011ff */
[----:B-1----:R-:W-:Y:S05]  /*2a20*/  @!P0 BRA `(.L_x_46) ;  /* 0x0000006800d88947 */ /* 0x002fea0003800000 */
.L_x_142:
[----:B------:R-:W-:Y:S01]  /*2a30*/  ULEA UR4, UR5, UR6, 0x3 ;  /* 0x0000000605047291 */ /* 0x000fe2000f8e18ff */
[----:B------:R-:W-:Y:S02]  /*2a40*/  PRMT R4, RZ, 0x654, R4 ;  /* 0x00000654ff047816 */ /* 0x000fe40000000004 */
[----:B-1----:R-:W-:Y:S01]  /*2a50*/  SHF.L.U32 R5, R12, 0x1f, RZ ;  /* 0x0000001f0c057819 */ /* 0x002fe200000006ff */
[----:B------:R-:W-:Y:S01]  /*2a60*/  UIADD3 UR7, UPT, UPT, UR4, 0x70, URZ ;  /* 0x0000007004077890 */ /* 0x000fe2000fffe0ff */
[----:B------:R1:W-:Y:S05]  /*2a70*/  SYNCS.ARRIVE.TRANS64.RED.A1T0 RZ, [R4+URZ], RZ ;  /* 0x000000ff04ff79a7 */ /* 0x0003ea00081004ff */
[----:B------:R-:W-:Y:S01]  /*2a80*/  IMAD.U32 R7, RZ, RZ, UR7 ;  /* 0x00000007ff077e24 */ /* 0x000fe2000f8e00ff */
[----:B------:R-:W2:Y:S04]  /*2a90*/  SYNCS.PHASECHK.TRANS64.TRYWAIT P0, [UR4+0x80], R5 ;  /* 0x00008005ff0075a7 */ /* 0x000ea80008001104 */
[----:B------:R-:W-:Y:S01]  /*2aa0*/  PRMT R6, R0, 0x654, R7 ;  /* 0x0000065400067816 */ /* 0x000fe20000000007 */
[----:B-1----:R-:W-:Y:S01]  /*2ab0*/  @!P2 IMAD.MOV.U32 R4, RZ, RZ, 0x10 ;  /* 0x00000010ff04a424 */ /* 0x002fe200078e00ff */
[----:B--2---:R-:W-:Y:S06]  /*2ac0*/  @!P0 BRA `(.L_x_47) ;  /* 0x0000006800c48947 */ /* 0x004fec0003800000 */
.L_x_144:
[----:B------:R-:W-:Y:S01]  /*2ad0*/  ULEA UR8, UR5, UR6, 0x4 ;  /* 0x0000000605087291 */ /* 0x000fe2000f8e20ff */
[----:B------:R-:W-:Y:S01]  /*2ae0*/  SEL R3, R6, R3, !P2 ;  /* 0x0000000306037207 */ /* 0x000fe20005000000 */
[----:B------:R-:W-:Y:S01]  /*2af0*/  UIADD3 UR9, UPT, UPT, UR4, 0x70, URZ ;  /* 0x0000007004097890 */ /* 0x000fe2000fffe0ff */
[----:B-1----:R-:W-:Y:S01]  /*2b00*/  LEA R2, R11, UR6, 0x3 ;  /* 0x000000060b027c11 */ /* 0x002fe2000f8e18ff */
[----:B------:R-:W-:Y:S01]  /*2b10*/  UIADD3 UR8, UPT, UPT, UR8, 0x100, URZ ;  /* 0x0000010008087890 */ /* 0x000fe2000fffe0ff */
[----:B------:R-:W-:Y:S01]  /*2b20*/  SHF.L.U32 R5, R10, 0x1f, RZ ;  /* 0x0000001f0a057819 */ /* 0x000fe200000006ff */
[----:B------:R1:W-:Y:S01]  /*2b30*/  @!P2 SYNCS.ARRIVE.TRANS64.RED RZ, [R3+URZ], R4 ;  /* 0x0000000403ffa9a7 */ /* 0x0003e200080004ff */
[----:B------:R-:W-:Y:S01]  /*2b40*/  UIADD3 UR4, UPT, UPT, UR5, 0x1, URZ ;  /* 0x0000000105047890 */ /* 0x000fe2000fffe0ff */
[----:B------:R-:W-:-:S03]  /*2b50*/  VIADD R8, R8, 0x1 ;  /* 0x0000000108087836 */ /* 0x000fc60000000000 */
[----:B------:R-:W-:Y:S02]  /*2b60*/  UISETP.NE.AND UP0, UPT, UR4, 0x2, UPT ;  /* 0x000000020400788c */ /* 0x000fe4000bf05270 */
[----:B------:R-:W-:Y:S06]  /*2b70*/  UGETNEXTWORKID.BROADCAST [UR8], [UR9] ;  /* 0x00000000080073ca */ /* 0x000fec0008000100 */
[----:B------:R-:W-:Y:S01]  /*2b80*/  USEL UR7, URZ, 0x1, UP0 ;  /* 0x00000001ff077887 */ /* 0x000fe20008000000 */
[----:B------:R-:W-:Y:S01]  /*2b90*/  ISETP.NE.AND P0, PT, R8, 0x2, PT ;  /* 0x000000020800780c */ /* 0x000fe20003f05270 */
[----:B------:R-:W-:Y:S01]  /*2ba0*/  USEL UR5, UR4, URZ, UP0 ;  /* 0x000000ff04057287 */ /* 0x000fe20008000000 */
[----:B------:R-:W2:Y:S03]  /*2bb0*/  SYNCS.PHASECHK.TRANS64.TRYWAIT P1, [R2+URZ+0x70], R5 ;  /* 0x00007005020075a7 */ /* 0x000ea600080211ff */
[----:B------:R-:W-:Y:S01]  /*2bc0*/  LOP3.LUT R12, R12, UR7, RZ, 0x3c, !PT ;  /* 0x000000070c0c7c12 */ /* 0x000fe2000f8e3cff */
[----:B-12---:R-:W-:Y:S07]  /*2bd0*/  @!P1 BRA `(.L_x_48) ;  /* 0x0000006800989947 */ /* 0x006fee0003800000 */
.L_x_145:
[C---:B------:R-:W-:Y:S01]  /*2be0*/  LEA R4, R11.reuse, UR6, 0x4 ;  /* 0x000000060b047c11 */ /* 0x040fe2000f8e20ff */
[----:B-1----:R-:W-:Y:S01]  /*2bf0*/  VIADD R2, R2, 0x80 ;  /* 0x0000008002027836 */ /* 0x002fe20000000000 */
[----:B------:R-:W-:Y:S01]  /*2c00*/  SEL R8, R8, RZ, P0 ;  /* 0x000000ff08087207 */ /* 0x000fe20000000000 */
[----:B------:R-:W-:-:S03]  /*2c10*/  VIADD R11, R11, 0x1 ;  /* 0x000000010b0b7836 */ /* 0x000fc60000000000 */
[----:B------:R-:W1:Y:S01]  /*2c20*/  LDS.128 R4, [R4+0x100] ;  /* 0x0001000004047984 */ /* 0x000e620000000c00 */
[----:B------:R-:W-:Y:S02]  /*2c30*/  PRMT R2, RZ, 0x654, R2 ;  /* 0x00000654ff027816 */ /* 0x000fe40000000002 */
[C---:B------:R-:W-:Y:S01]  /*2c40*/  ISETP.NE.AND P1, PT, R11.reuse, 0x2, PT ;  /* 0x000000020b00780c */ /* 0x040fe20003f25270 */
[----:B------:R-:W-:Y:S01]  /*2c50*/  @!PT LDS RZ, [RZ] ;  /* 0x00000000fffff984 */ /* 0x000fe20000000800 */
[----:B------:R-:W-:Y:S01]  /*2c60*/  @!PT LDS RZ, [RZ] ;  /* 0x00000000fffff984 */ /* 0x000fe20000000800 */
[----:B------:R-:W-:Y:S01]  /*2c70*/  @!PT LDS RZ, [RZ] ;  /* 0x00000000fffff984 */ /* 0x000fe20000000800 */
[----:B------:R-:W-:Y:S01]  /*2c80*/  @!PT LDS RZ, [RZ] ;  /* 0x00000000fffff984 */ /* 0x000fe20000000800 */
[----:B------:R2:W-:Y:S06]  /*2c90*/  MEMBAR.ALL.CTA ;  /* 0x0000000000007992 */ /* 0x0005ec0000008000 */
[----:B--2---:R-:W2:Y:S01]  /*2ca0*/  FENCE.VIEW.ASYNC.S ;  /* 0x00000000000073c6 */ /* 0x004ea20000000000 */
[----:B------:R-:W-:Y:S01]  /*2cb0*/  SEL R11, R11, RZ, P1 ;  /* 0x000000ff0b0b7207 */ /* 0x000fe20000800000 */
[----:B--2---:R2:W-:Y:S01]  /*2cc0*/  SYNCS.ARRIVE.TRANS64.RED.A1T0 RZ, [R2+URZ], RZ ;  /* 0x000000ff02ff79a7 */ /* 0x0045e200081004ff */
[----:B-1----:R-:W-:-:S02]  /*2cd0*/  LOP3.LUT P3, RZ, R6, 0x1, RZ, 0xc0, !PT ;  /* 0x0000000106ff7812 */ /* 0x002fc4000786c0ff */
[----:B------:R-:W-:-:S04]  /*2ce0*/  SEL R5, RZ, 0x1, P1 ;  /* 0x00000001ff057807 */ /* 0x000fc80000800000 */
[----:B------:R-:W-:Y:S02]  /*2cf0*/  LOP3.LUT R10, R10, R5, RZ, 0x3c, !PT ;  /* 0x000000050a0a7212 */ /* 0x000fe400078e3cff */
[----:B--2---:R-:W-:-:S04]  /*2d00*/  SEL R2, RZ, 0x1, P0 ;  /* 0x00000001ff027807 */ /* 0x004fc80000000000 */
[----:B------:R-:W-:Y:S01]  /*2d10*/  LOP3.LUT R9, R9, R2, RZ, 0x3c, !PT ;  /* 0x0000000209097212 */ /* 0x000fe200078e3cff */
[----:B------:R-:W-:Y:S06]  /*2d20*/  @P3 BRA `(.L_x_49) ;  /* 0xfffffffc002c3947 */ /* 0x000fec000383ffff */
[----:B------:R-:W-:Y:S01]  /*2d30*/  ULEA UR4, UR5, UR6, 0x3 ;  /* 0x0000000605047291 */ /* 0x000fe2000f8e18ff */
[----:B------:R-:W-:-:S08]  /*2d40*/  SHF.L.U32 R3, R12, 0x1f, RZ ;  /* 0x0000001f0c037819 */ /* 0x000fd000000006ff */
[----:B------:R-:W1:Y:S02]  /*2d50*/  SYNCS.PHASECHK.TRANS64 P0, [UR4+0x80], R3 ;  /* 0x00008003ff0075a7 */ /* 0x000e640008001004 */
[----:B-1----:R-:W-:Y:S05]  /*2d60*/  @P0 BRA `(.L_x_50) ;  /* 0x0000000000080947 */ /* 0x002fea0003800000 */
[----:B------:R-:W1:Y:S02]  /*2d70*/  SYNCS.PHASECHK.TRANS64.TRYWAIT P0, [UR4+0x80], R3 ;  /* 0x00008003ff0075a7 */ /* 0x000e640008001104 */
[----:B-1----:R-:W-:Y:S05]  /*2d80*/  @!P0 BRA `(.L_x_51) ;  /* 0x0000006800408947 */ /* 0x002fea0003800000 */
.L_x_50:
[----:B------:R-:W-:-:S04]  /*2d90*/  UIADD3 UR7, UPT, UPT, UR5, 0x1, URZ ;  /* 0x0000000105077890 */ /* 0x000fc8000fffe0ff */
[----:B------:R-:W-:-:S04]  /*2da0*/  UISETP.NE.AND UP0, UPT, UR7, 0x2, UPT ;  /* 0x000000020700788c */ /* 0x000fc8000bf05270 */
[----:B------:R-:W-:Y:S02]  /*2db0*/  USEL UR8, URZ, 0x1, UP0 ;  /* 0x00000001ff087887 */ /* 0x000fe40008000000 */
[----:B------:R-:W-:-:S04]  /*2dc0*/  USEL UR7, UR7, URZ, UP0 ;  /* 0x000000ff07077287 */ /* 0x000fc80008000000 */
[----:B------:R-:W-:Y:S01]  /*2dd0*/  ULEA UR7, UR7, UR6, 0x3 ;  /* 0x0000000607077291 */ /* 0x000fe2000f8e18ff */
[----:B-1----:R-:W-:-:S04]  /*2de0*/  LOP3.LUT R3, R12, UR8, RZ, 0x3c, !PT ;  /* 0x000000080c037c12 */ /* 0x002fc8000f8e3cff */
[----:B------:R-:W-:-:S04]  /*2df0*/  SHF.L.U32 R0, R3, 0x1f, RZ ;  /* 0x0000001f03007819 */ /* 0x000fc800000006ff */
[----:B------:R-:W1:Y:S02]  /*2e00*/  SYNCS.PHASECHK.TRANS64 P0, [UR7+0x80], R0 ;  /* 0x00008000ff0075a7 */ /* 0x000e640008001007 */
[----:B-1----:R-:W-:Y:S05]  /*2e10*/  @P0 EXIT ;  /* 0x000000000000094d */ /* 0x002fea0003800000 */
[----:B------:R-:W-:Y:S02]  /*2e20*/  SHF.L.U32 R3, R3, 0x1f, RZ ;  /* 0x0000001f03037819 */ /* 0x000fe400000006ff */
[----:B------:R-:W-:-:S07]  /*2e30*/  MOV R0, UR7 ;  /* 0x0000000700007c02 */ /* 0x000fce0008000f00 */
.L_x_52:
[----:B-1----:R1:W2:Y:S02]  /*2e40*/  SYNCS.PHASECHK.TRANS64.TRYWAIT P0, [R0+URZ+0x80], R3 ;  /* 0x00008003000075a7 */ /* 0x0022a400080011ff */
[----:B--2---:R-:W-:Y:S05]  /*2e50*/  @!P0 NANOSLEEP.SYNCS 0x989680 ;  /* 0x009896800000895d */ /* 0x004fea0003900000 */
[----:B------:R-:W2:Y:S02]  /*2e60*/  @!P0 SYNCS.PHASECHK.TRANS64 P0, [R0+URZ+0x80], R3 ;  /* 0x00008003000085a7 */ /* 0x000ea400080010ff */
[----:B--2---:R-:W-:Y:S05]  /*2e70*/  @P0 EXIT ;  /* 0x000000000000094d */ /* 0x004fea0003800000 */
[----:B------:R-:W-:Y:S05]  /*2e80*/  BRA `(.L_x_52) ;  /* 0xfffffffc00ec7947 */ /* 0x000fea000383ffff */
.L_x_45:
[----:B------:R-:W-:Y:S05]  /*2e90*/  BRA.U UP4, `(.L_x_53) ;  /* 0x0000000d04bc7547 */ /* 0x000fea000b800000 */
[----:B------:R-:W-:Y:S01]  /*2ea0*/  UMOV UR4, 0x40 ;  /* 0x0000004000047882 */ /* 0x000fe20000000000 */
[----:B------:R-:W-:Y:S01]  /*2eb0*/  NOP ;  /* 0x0000000000007918 */ /* 0x000fe20000000000 */
[----:B------:R-:W-:Y:S01]  /*2ec0*/  ULEA UR5, UR47, UR4, 0x18 ;  /* 0x000000042f057291 */ /* 0x000fe2000f8ec0ff */
[----:B------:R-:W-:Y:S02]  /*2ed0*/  UMOV UR6, 0x400 ;  /* 0x0000040000067882 */ /* 0x000fe40000000000 */
[----:B------:R-:W-:-:S06]  /*2ee0*/  ULEA UR6, UR47, UR6, 0x18 ;  /* 0x000000062f067291 */ /* 0x000fcc000f8ec0ff */
[----:B------:R-:W1:Y:S02]  /*2ef0*/  LDS.U8 R0, [UR5+0x1c] ;  /* 0x00001c05ff007984 */ /* 0x000e640008000000 */
[----:B-1----:R-:W-:-:S13]  /*2f00*/  ISETP.NE.AND P0, PT, R0, RZ, PT ;  /* 0x000000ff0000720c */ /* 0x002fda0003f05270 */
[----:B------:R-:W-:Y:S05]  /*2f10*/  @P0 BRA `(.L_x_54) ;  /* 0x0000000000580947 */ /* 0x000fea0003800000 */
[----:B------:R-:W-:-:S13]  /*2f20*/  ELECT P0, URZ, PT ;  /* 0x0000000000ff782f */ /* 0x000fda0003800000 */
[----:B------:R-:W-:Y:S05]  /*2f30*/  @!P0 BRA `(.L_x_55) ;  /* 0x0000000000608947 */ /* 0x000fea0003800000 */
[----:B------:R-:W-:Y:S01]  /*2f40*/  UMOV UR4, 0x10 ;  /* 0x0000001000047882 */ /* 0x000fe20000000000 */
[----:B------:R-:W-:Y:S01]  /*2f50*/  HFMA2 R0, -RZ, RZ, 0, 5.9604644775390625e-08 ;  /* 0x00000001ff007431 */ /* 0x000fe200000001ff */
[----:B------:R-:W-:-:S03]  /*2f60*/  MOV R3, 0xffff ;  /* 0x0000ffff00037802 */ /* 0x000fc60000000f00 */
[----:B------:R-:W-:Y:S04]  /*2f70*/  DEPBAR.LE SB1, 0x36 ;  /* 0x00009d800000791a */ /* 0x000fe80000000000 */
[----:B------:R-:W1:Y:S02]  /*2f80*/  UTCATOMSWS.FIND_AND_SET.ALIGN UP0, UR4, UR4 ;  /* 0x00000004000475e3 */ /* 0x000e640008000800 */
[----:B-1----:R-:W-:Y:S01]  /*2f90*/  MOV R4, UR4 ;  /* 0x0000000400047c02 */ /* 0x002fe20008000f00 */
[----:B------:R-:W-:Y:S06]  /*2fa0*/  BRA.U UP0, `(.L_x_56) ;  /* 0x0000000100187547 */ /* 0x000fec000b800000 */
.L_x_57:
[----:B------:R-:W-:Y:S05]  /*2fb0*/  NANOSLEEP 0x64 ;  /* 0x000000640000795d */ /* 0x000fea0003800000 */
[----:B------:R-:W-:-:S05]  /*2fc0*/  UMOV UR4, 0x10 ;  /* 0x0000001000047882 */ /* 0x000fca0000000000 */
[----:B------:R-:W-:Y:S04]  /*2fd0*/  DEPBAR.LE SB1, 0x36 ;  /* 0x00009d800000791a */ /* 0x000fe80000000000 */
[----:B------:R-:W1:Y:S02]  /*2fe0*/  UTCATOMSWS.FIND_AND_SET.ALIGN UP0, UR4, UR4 ;  /* 0x00000004000475e3 */ /* 0x000e640008000800 */
[----:B-1----:R-:W-:Y:S01]  /*2ff0*/  MOV R4, UR4 ;  /* 0x0000000400047c02 */ /* 0x002fe20008000f00 */
[----:B------:R-:W-:Y:S05]  /*3000*/  BRA.U !UP0, `(.L_x_57) ;  /* 0xfffffffd08e87547 */ /* 0x000fea000b83ffff */
.L_x_56:
[-C--:B------:R-:W-:Y:S02]  /*3010*/  SHF.L.U32 R3, R3, R4.reuse, RZ ;  /* 0x0000000403037219 */ /* 0x080fe400000006ff */
[----:B------:R-:W-:Y:S01]  /*3020*/  SHF.L.U32 R0, R0, R4, RZ ;  /* 0x0000000400007219 */ /* 0x000fe200000006ff */
[----:B------:R-:W-:Y:S02]  /*3030*/  IMAD.SHL.U32 R4, R4, 0x20, RZ ;  /* 0x0000002004047824 */ /* 0x000fe400078e00ff */
[----:B------:R1:W-:Y:S04]  /*3040*/  ATOMS.OR RZ, [UR5+0x14], R3 ;  /* 0x00001403ffff798c */ /* 0x0003e8000b000005 */
[----:B------:R1:W-:Y:S04]  /*3050*/  ATOMS.OR RZ, [UR5+0x18], R0 ;  /* 0x00001800ffff798c */ /* 0x0003e8000b000005 */
[----:B------:R1:W-:Y:S01]  /*3060*/  STS [UR6+0x120], R4 ;  /* 0x00012004ff007988 */ /* 0x0003e20008000806 */
[----:B------:R-:W-:Y:S05]  /*3070*/  BRA `(.L_x_55) ;  /* 0x0000000000107947 */ /* 0x000fea0003800000 */
.L_x_54:
[----:B------:R-:W-:Y:S02]  /*3080*/  MOV R0, 0xffffffff ;  /* 0xffffffff00007802 */ /* 0x000fe40000000f00 */
[----:B------:R-:W-:-:S03]  /*3090*/  MOV R4, 0x30c0 ;  /* 0x000030c000047802 */ /* 0x000fc60000000f00 */
[----:B------:R1:W-:Y:S04]  /*30a0*/  STS [UR6+0x120], R0 ;  /* 0x00012000ff007988 */ /* 0x0003e80008000806 */
[----:B-1---5:R-:W-:Y:S05]  /*30b0*/  CALL.REL.NOINC `($__internal_1_$__cuda_sm10x_tcgen05_guardrail_trap_phase_invalid_during_alloc) ;  /* 0x0000006c008c7944 */ /* 0x022fea0003c00000 */
.L_x_55:
[----:B------:R-:W-:Y:S05]  /*30c0*/  WARPSYNC.ALL ;  /* 0x0000000000007948 */ /* 0x000fea0003800000 */
[----:B------:R-:W2:Y:S01]  /*30d0*/  S2UR UR4, SR_CgaCtaId ;  /* 0x00000000000479c3 */ /* 0x000ea20000008800 */
[----:B------:R-:W-:Y:S01]  /*30e0*/  UMOV UR26, 0x400 ;  /* 0x00000400001a7882 */ /* 0x000fe20000000000 */
[----:B------:R-:W-:-:S06]  /*30f0*/  NOP ;  /* 0x0000000000007918 */ /* 0x000fcc0000000000 */
[----:B------:R-:W-:Y:S06]  /*3100*/  BAR.ARV 0x6, 0xa0 ;  /* 0x0182800000007b1d */ /* 0x000fec0000002000 */
[----:B------:R-:W3:Y:S01]  /*3110*/  LDCU UR5, c[0x0][0x38c] ;  /* 0x00007180ff0577ac */ /* 0x000ee20008000800 */
[----:B------:R-:W-:Y:S01]  /*3120*/  LOP3.LUT R2, R2, 0xffff, RZ, 0xc0, !PT ;  /* 0x0000ffff02027812 */ /* 0x000fe200078ec0ff */
[----:B------:R-:W-:Y:S01]  /*3130*/  IMAD.MOV.U32 R11, RZ, RZ, 0x1 ;  /* 0x00000001ff0b7424 */ /* 0x000fe200078e00ff */
[----:B------:R-:W-:Y:S01]  /*3140*/  CS2R R8, SRZ ;  /* 0x0000000000087805 */ /* 0x000fe2000001ff00 */
[----:B------:R-:W4:Y:S01]  /*3150*/  LDCU UR7, c[0x0][0x38c] ;  /* 0x00007180ff0777ac */ /* 0x000f220008000800 */
[----:B------:R-:W-:Y:S01]  /*3160*/  R2UR UR27, R2 ;  /* 0x00000000021b72ca */ /* 0x000fe200000e0000 */
[----:B------:R-:W-:Y:S01]  /*3170*/  IMAD.MOV.U32 R10, RZ, RZ, RZ ;  /* 0x000000ffff0a7224 */ /* 0x000fe200078e00ff */
[----:B------:R-:W-:Y:S01]  /*3180*/  UMOV UR31, URZ ;  /* 0x000000ff001f7c82 */ /* 0x000fe20008000000 */
[----:B------:R-:W-:Y:S01]  /*3190*/  UMOV UR22, URZ ;  /* 0x000000ff00167c82 */ /* 0x000fe20008000000 */
[----:B--2---:R-:W-:Y:S01]  /*31a0*/  ULEA UR26, UR4, UR26, 0x18 ;  /* 0x0000001a041a7291 */ /* 0x004fe2000f8ec0ff */
[----:B------:R-:W-:Y:S01]  /*31b0*/  UMOV UR38, 0x0 ;  /* 0x0000000000267882 */ /* 0x000fe20000000000 */
[----:B------:R-:W-:-:S02]  /*31c0*/  UMOV UR39, 0x8210010 ;  /* 0x0821001000277882 */ /* 0x000fc40000000000 */
[----:B------:R-:W-:Y:S02]  /*31d0*/  UIADD3 UR4, UPT, UPT, UR26, 0x8400, URZ ;  /* 0x000084001a047890 */ /* 0x000fe4000fffe0ff */
[----:B------:R-:W-:Y:S02]  /*31e0*/  UIADD3 UR6, UPT, UPT, UR26, 0x10400, URZ ;  /* 0x000104001a067890 */ /* 0x000fe4000fffe0ff */
[----:B---3--:R-:W-:Y:S01]  /*31f0*/  UIADD3 UR5, UPT, UPT, UR5, 0x3f, URZ ;  /* 0x0000003f05057890 */ /* 0x008fe2000fffe0ff */
[----:B-1----:R-:W1:Y:S01]  /*3200*/  LDS R0, [UR26+0x120] ;  /* 0x0001201aff007984 */ /* 0x002e620008000800 */
[----:B------:R-:W-:Y:S01]  /*3210*/  UMOV UR36, 0x0 ;  /* 0x0000000000247882 */ /* 0x000fe20000000000 */
[----:B------:R-:W-:Y:S01]  /*3220*/  UMOV UR37, 0x8210010 ;  /* 0x0821001000257882 */ /* 0x000fe20000000000 */
[----:B------:R-:W-:Y:S02]  /*3230*/  USHF.R.S32.HI UR40, URZ, 0x1f, UR5 ;  /* 0x0000001fff287899 */ /* 0x000fe40008011405 */
[----:B----4-:R-:W-:-:S02]  /*3240*/  UISETP.GE.AND UP4, UPT, UR7, 0x1, UPT ;  /* 0x000000010700788c */ /* 0x010fc4000bf86270 */
[----:B------:R-:W-:Y:S02]  /*3250*/  ULEA.HI UR40, UR40, UR5, URZ, 0x6 ;  /* 0x0000000528287291 */ /* 0x000fe4000f8f30ff */
[----:B------:R-:W-:Y:S02]  /*3260*/  USHF.R.U32.HI UR5, URZ, 0x4, UR4 ;  /* 0x00000004ff057899 */ /* 0x000fe40008011604 */
[----:B------:R-:W-:Y:S02]  /*3270*/  USHF.R.S32.HI UR40, URZ, 0x6, UR40 ;  /* 0x00000006ff287899 */ /* 0x000fe40008011428 */
[----:B------:R-:W-:Y:S02]  /*3280*/  USHF.R.U32.HI UR4, URZ, 0x4, UR6 ;  /* 0x00000004ff047899 */ /* 0x000fe40008011606 */
[----:B------:R-:W-:Y:S02]  /*3290*/  UISETP.LT.AND UP0, UPT, UR40, 0x1, UPT ;  /* 0x000000012800788c */ /* 0x000fe4000bf01270 */
[----:B------:R-:W-:-:S02]  /*32a0*/  ULOP3.LUT UR5, UR5, 0x3fff, URZ, 0xc0, !UPT ;  /* 0x00003fff05057892 */ /* 0x000fc4000f8ec0ff */
[----:B------:R-:W-:Y:S02]  /*32b0*/  ULOP3.LUT UR4, UR4, 0x3fff, URZ, 0xc0, !UPT ;  /* 0x00003fff04047892 */ /* 0x000fe4000f8ec0ff */
[----:B------:R-:W-:Y:S02]  /*32c0*/  USEL UR41, UR40, 0x1, !UP0 ;  /* 0x0000000128297887 */ /* 0x000fe4000c000000 */
[----:B------:R-:W-:Y:S02]  /*32d0*/  ULOP3.LUT UR28, UR5, 0x10000, URZ, 0xfc, !UPT ;  /* 0x00010000051c7892 */ /* 0x000fe4000f8efcff */
[----:B------:R-:W-:Y:S02]  /*32e0*/  ULOP3.LUT UR29, UR4, 0x2000000, URZ, 0xfc, !UPT ;  /* 0x02000000041d7892 */ /* 0x000fe4000f8efcff */
[----:B------:R-:W-:Y:S01]  /*32f0*/  UIADD3 UR41, UPT, UPT, -UR41, URZ, URZ ;  /* 0x000000ff29297290 */ /* 0x000fe2000fffe1ff */
[----:B------:R-:W-:Y:S01]  /*3300*/  UMOV UR34, 0x0 ;  /* 0x0000000000227882 */ /* 0x000fe20000000000 */
[----:B------:R-:W-:Y:S01]  /*3310*/  UMOV UR35, 0x8210010 ;  /* 0x0821001000237882 */ /* 0x000fe20000000000 */
[----:B------:R-:W-:Y:S01]  /*3320*/  UMOV UR32, 0x0 ;  /* 0x0000000000207882 */ /* 0x000fe20000000000 */
[----:B------:R-:W-:Y:S01]  /*3330*/  UMOV UR33, 0x8210010 ;  /* 0x0821001000217882 */ /* 0x000fe20000000000 */
[----:B-1----:R-:W-:-:S15]  /*3340*/  R2UR UR42, R0 ;  /* 0x00000000002a72ca */ /* 0x002fde00000e0000 */
.L_x_64:
[----:B------:R-:W-:Y:S02]  /*3350*/  LEA R0, R10, UR26, 0x3 ;  /* 0x0000001a0a007c11 */ /* 0x000fe4000f8e18ff */
[----:B------:R-:W-:Y:S02]  /*3360*/  SHF.L.U32 R5, R9, 0x1f, RZ ;  /* 0x0000001f09057819 */ /* 0x000fe400000006ff */
[----:B------:R-:W-:Y:S01]  /*3370*/  PLOP3.LUT P0, PT, PT, PT, UP4, 0x80, 0x8 ;  /* 0x000000000008781c */ /* 0x000fe20003f0f048 */
[----:B------:R-:W-:Y:S01]  /*3380*/  VIADD R3, R0, 0x80 ;  /* 0x0000008000037836 */ /* 0x000fe20000000000 */
[----:B-1----:R-:W1:Y:S02]  /*3390*/  SYNCS.PHASECHK.TRANS64.TRYWAIT P1, [R0+URZ+0x70], R5 ;  /* 0x00007005000075a7 */ /* 0x002e6400080211ff */
[----:B-1-3--:R-:W-:Y:S09]  /*33a0*/  @!P1 BRA `(.L_x_58) ;  /* 0x0000006000d09947 */ /* 0x00aff20003800000 */
.L_x_147:
[----:B------:R-:W-:Y:S01]  /*33b0*/  LEA R4, R10, UR26, 0x4 ;  /* 0x0000001a0a047c11 */ /* 0x000fe2000f8e20ff */
[----:B------:R-:W-:Y:S01]  /*33c0*/  @UP4 ULEA UR4, UR22, UR26, 0x3 ;  /* 0x0000001a16044291 */ /* 0x000fe2000f8e18ff */
[----:B------:R-:W-:Y:S01]  /*33d0*/  PLOP3.LUT P2, PT, PT, PT, PT, 0x80, 0x8 ;  /* 0x000000000008781c */ /* 0x000fe20003f4f070 */
[----:B------:R-:W-:Y:S01]  /*33e0*/  ULEA UR30, UR31, UR26, 0x3 ;  /* 0x0000001a1f1e7291 */ /* 0x000fe2000f8e18ff */
[----:B------:R-:W-:Y:S01]  /*33f0*/  PRMT R3, RZ, 0x654, R3 ;  /* 0x00000654ff037816 */ /* 0x000fe20000000003 */
[----:B------:R-:W-:Y:S01]  /*3400*/  ULEA UR11, UR31, UR42, 0x7 ;  /* 0x0000002a1f0b7291 */ /* 0x000fe2000f8e38ff */
[----:B-1----:R-:W1:Y:S01]  /*3410*/  LDS.128 R4, [R4+0x100] ;  /* 0x0001000004047984 */ /* 0x002e620000000c00 */
[----:B------:R-:W-:Y:S02]  /*3420*/  @P0 SHF.L.U32 R2, R8, 0x1f, RZ ;  /* 0x0000001f08020819 */ /* 0x000fe400000006ff */
[----:B------:R-:W-:Y:S01]  /*3430*/  SHF.L.U32 R0, R11, 0x1f, RZ ;  /* 0x0000001f0b007819 */ /* 0x000fe200000006ff */
[----:B------:R-:W-:Y:S01]  /*3440*/  @!PT LDS RZ, [RZ] ;  /* 0x00000000fffff984 */ /* 0x000fe20000000800 */
[----:B------:R-:W-:Y:S01]  /*3450*/  @!PT LDS RZ, [RZ] ;  /* 0x00000000fffff984 */ /* 0x000fe20000000800 */
[----:B------:R-:W-:Y:S01]  /*3460*/  @!PT LDS RZ, [RZ] ;  /* 0x00000000fffff984 */ /* 0x000fe20000000800 */
[----:B------:R-:W-:Y:S01]  /*3470*/  @!PT LDS RZ, [RZ] ;  /* 0x00000000fffff984 */ /* 0x000fe20000000800 */
[----:B------:R2:W-:Y:S06]  /*3480*/  MEMBAR.ALL.CTA ;  /* 0x0000000000007992 */ /* 0x0005ec0000008000 */
[----:B--2---:R-:W2:Y:S02]  /*3490*/  FENCE.VIEW.ASYNC.S ;  /* 0x00000000000073c6 */ /* 0x004ea40000000000 */
[----:B--2---:R2:W-:Y:S01]  /*34a0*/  SYNCS.ARRIVE.TRANS64.RED.A1T0 RZ, [R3+URZ], RZ ;  /* 0x000000ff03ff79a7 */ /* 0x0045e200081004ff */
[----:B------:R2:W3:Y:S01]  /*34b0*/  @P0 SYNCS.PHASECHK.TRANS64.TRYWAIT P2, [UR4], R2 ;  /* 0x00000002ff0005a7 */ /* 0x0004e20008041104 */
[----:B-1----:R-:W-:Y:S01]  /*34c0*/  LOP3.LUT P1, RZ, R6, 0x1, RZ, 0xc0, !PT ;  /* 0x0000000106ff7812 */ /* 0x002fe2000782c0ff */
[----:B------:R-:W1:Y:S02]  /*34d0*/  SYNCS.PHASECHK.TRANS64.TRYWAIT P0, [UR30+0xb0], R0 ;  /* 0x0000b000ff0075a7 */ /* 0x000e64000800111e */
[----:B-123--:R-:W-:Y:S10]  /*34e0*/  @!P0 BRA `(.L_x_59) ;  /* 0x0000006000948947 */ /* 0x00eff40003800000 */
.L_x_149:
[----:B------:R-:W-:Y:S01]  /*34f0*/  IADD3 R10, PT, PT, R10, 0x1, RZ ;  /* 0x000000010a0a7810 */ /* 0x000fe20007ffe0ff */
[----:B------:R-:W-:Y:S06]  /*3500*/  BRA.U !UP4, `(.L_x_60) ;  /* 0x000000010cc07547 */ /* 0x000fec000b800000 */
[----:B------:R-:W-:Y:S01]  /*3510*/  UPLOP3.LUT UP2, UPT, UPT, UPT, UPT, 0x40, 0x4 ;  /* 0x000000000004789c */ /* 0x000fe20003f4e870 */
[----:B------:R-:W-:Y:S01]  /*3520*/  UMOV UR24, UR41 ;  /* 0x0000002900187c82 */ /* 0x000fe20008000000 */
[----:B------:R-:W-:Y:S01]  /*3530*/  UMOV UR23, UR40 ;  /* 0x0000002800177c82 */ /* 0x000fe20008000000 */
[----:B------:R-:W-:-:S08]  /*3540*/  UMOV UR10, UR22 ;  /* 0x00000016000a7c82 */ /* 0x000fd00008000000 */
.L_x_63:
[----:B------:R-:W-:Y:S02]  /*3550*/  UIADD3 UR24, UPT, UPT, UR24, 0x1, URZ ;  /* 0x0000000118187890 */ /* 0x000fe4000fffe0ff */
[----:B--2---:R-:W-:Y:S02]  /*3560*/  ULEA UR5, UR10, UR26, 0x3 ;  /* 0x0000001a0a057291 */ /* 0x004fe4000f8e18ff */
[----:B------:R-:W-:Y:S01]  /*3570*/  UISETP.NE.AND UP3, UPT, UR24, URZ, UPT ;  /* 0x000000ff1800728c */ /* 0x000fe2000bf65270 */
[----:B---3--:R-:W-:Y:S10]  /*3580*/  @P2 BRA `(.L_x_61) ;  /* 0x00000000000c2947 */ /* 0x008ff40003800000 */
[----:B-1----:R-:W-:Y:S04]  /*3590*/  SHF.L.U32 R3, R8, 0x1f, RZ ;  /* 0x0000001f08037819 */ /* 0x002fe800000006ff */
[----:B------:R-:W1:Y:S02]  /*35a0*/  SYNCS.PHASECHK.TRANS64.TRYWAIT P0, [UR5], R3 ;  /* 0x00000003ff0075a7 */ /* 0x000e640008001105 */
[----:B-1----:R-:W-:Y:S05]  /*35b0*/  @!P0 BRA `(.L_x_62) ;  /* 0x0000006000788947 */ /* 0x002fea0003800000 */
.L_x_61:
[----:B------:R-:W-:Y:S01]  /*35c0*/  UISETP.NE.AND UP0, UPT, UR23, 0x1, UPT ;  /* 0x000000011700788c */ /* 0x000fe2000bf05270 */
[----:B------:R-:W-:Y:S01]  /*35d0*/  PLOP3.LUT P2, PT, PT, PT, PT, 0x80, 0x8 ;  /* 0x000000000008781c */ /* 0x000fe20003f4f070 */
[----:B------:R-:W-:Y:S02]  /*35e0*/  UIADD3 UR4, UPT, UPT, UR10, 0x1, URZ ;  /* 0x000000010a047890 */ /* 0x000fe4000fffe0ff */
[----:B------:R-:W-:Y:S02]  /*35f0*/  UIADD3 UR25, UPT, UPT, UR5, 0x10, URZ ;  /* 0x0000001005197890 */ /* 0x000fe4000fffe0ff */
[----:B------:R-:W-:Y:S01]  /*3600*/  UISETP.NE.AND UP1, UPT, UR4, 0x2, UPT ;  /* 0x000000020400788c */ /* 0x000fe2000bf25270 */
[----:B------:R-:W-:Y:S01]  /*3610*/  PLOP3.LUT P0, PT, PT, PT, UP0, 0x80, 0x8 ;  /* 0x000000000008781c */ /* 0x000fe20003f0f008 */
[----:B------:R-:W-:Y:S02]  /*3620*/  UIADD3 UR23, UPT, UPT, UR23, -0x1, URZ ;  /* 0xffffffff17177890 */ /* 0x000fe4000fffe0ff */
[----:B------:R-:W-:Y:S02]  /*3630*/  USEL UR6, URZ, 0x1, UP1 ;  /* 0x00000001ff067887 */ /* 0x000fe40008800000 */
[----:B------:R-:W-:Y:S01]  /*3640*/  USEL UR22, UR4, URZ, UP1 ;  /* 0x000000ff04167287 */ /* 0x000fe20008800000 */
[----:B------:R-:W-:Y:S01]  /*3650*/  UMOV UR7, 0x40004040 ;  /* 0x4000404000077882 */ /* 0x000fe20000000000 */
[----:B------:R-:W-:Y:S02]  /*3660*/  UMOV UR5, 0x40004040 ;  /* 0x4000404000057882 */ /* 0x000fe40000000000 */
[----:B------:R-:W-:Y:S01]  /*3670*/  @UP0 ULEA UR4, UR22, UR26, 0x3 ;  /* 0x0000001a16040291 */ /* 0x000fe2000f8e18ff */
[----:B------:R-:W-:Y:S01]  /*3680*/  LOP3.LUT R8, R8, UR6, RZ, 0x3c, !PT ;  /* 0x0000000608087c12 */ /* 0x000fe2000f8e3cff */
[----:B------:R-:W-:Y:S01]  /*3690*/  ULEA UR6, UR10, UR29, 0xa ;  /* 0x0000001d0a067291 */ /* 0x000fe2000f8e50ff */
[----:B------:R-:W-:Y:S02]  /*36a0*/  UMOV UR21, 0x40004040 ;  /* 0x4000404000157882 */ /* 0x000fe40000000000 */
[----:B-1----:R-:W-:Y:S01]  /*36b0*/  @P0 SHF.L.U32 R0, R8, 0x1f, RZ ;  /* 0x0000001f08000819 */ /* 0x002fe200000006ff */
[----:B------:R-:W-:Y:S02]  /*36c0*/  UIADD3 UR20, UPT, UPT, UR6, 0x80, URZ ;  /* 0x0000008006147890 */ /* 0x000fe4000fffe0ff */
[----:B------:R-:W-:Y:S01]  /*36d0*/  UIADD3 UR16, UPT, UPT, UR6, 0x100, URZ ;  /* 0x0000010006107890 */ /* 0x000fe2000fffe0ff */
[----:B------:R2:W3:Y:S01]  /*36e0*/  @P0 SYNCS.PHASECHK.TRANS64.TRYWAIT P2, [UR4], R0 ;  /* 0x00000000ff0005a7 */ /* 0x0004e20008041104 */
[----:B------:R-:W-:Y:S02]  /*36f0*/  ULEA UR4, UR10, UR28, 0xa ;  /* 0x0000001c0a047291 */ /* 0x000fe4000f8e50ff */
[----:B------:R-:W-:Y:S02]  /*3700*/  UIADD3 UR12, UPT, UPT, UR6, 0x180, URZ ;  /* 0x00000180060c7890 */ /* 0x000fe4000fffe0ff */
[----:B------:R-:W-:Y:S02]  /*3710*/  UIADD3 UR18, UPT, UPT, UR4, 0x2, URZ ;  /* 0x0000000204127890 */ /* 0x000fe4000fffe0ff */
[----:B------:R-:W-:Y:S02]  /*3720*/  UIADD3 UR14, UPT, UPT, UR4, 0x4, URZ ;  /* 0x00000004040e7890 */ /* 0x000fe4000fffe0ff */
[----:B------:R-:W-:Y:S01]  /*3730*/  UIADD3 UR8, UPT, UPT, UR4, 0x6, URZ ;  /* 0x0000000604087890 */ /* 0x000fe2000fffe0ff */
[----:B------:R2:W-:Y:S01]  /*3740*/  UTCHMMA gdesc[UR4], gdesc[UR6], tmem[UR11], tmem[UR38], idesc[UR39], UP2 ;  /* 0x00ff2606040075ea */ /* 0x0005e2000900000b */
[----:B------:R-:W-:Y:S01]  /*3750*/  UPLOP3.LUT UP2, UPT, UPT, UPT, UPT, 0x80, 0x8 ;  /* 0x000000000008789c */ /* 0x000fe20003f4f070 */
[----:B------:R-:W-:Y:S01]  /*3760*/  UMOV UR19, 0x40004040 ;  /* 0x4000404000137882 */ /* 0x000fe20000000000 */
[----:B------:R-:W-:Y:S01]  /*3770*/  UMOV UR17, 0x40004040 ;  /* 0x4000404000117882 */ /* 0x000fe20000000000 */
[----:B------:R2:W-:Y:S01]  /*3780*/  UTCHMMA gdesc[UR18], gdesc[UR20], tmem[UR11], tmem[UR36], idesc[UR37], UPT ;  /* 0x00ff2414120075ea */ /* 0x0005e2000b80000b */
[----:B------:R-:W-:Y:S01]  /*3790*/  UMOV UR15, 0x40004040 ;  /* 0x40004040000f7882 */ /* 0x000fe20000000000 */
[----:B------:R-:W-:Y:S01]  /*37a0*/  UMOV UR13, 0x40004040 ;  /* 0x40004040000d7882 */ /* 0x000fe20000000000 */
[----:B------:R-:W-:Y:S01]  /*37b0*/  UMOV UR9, 0x40004040 ;  /* 0x4000404000097882 */ /* 0x000fe20000000000 */
[----:B------:R2:W-:Y:S01]  /*37c0*/  UTCHMMA gdesc[UR14], gdesc[UR16], tmem[UR11], tmem[UR34], idesc[UR35], UPT ;  /* 0x00ff22100e0075ea */ /* 0x0005e2000b80000b */
[----:B------:R2:W-:Y:S01]  /*37d0*/  UTCHMMA gdesc[UR8], gdesc[UR12], tmem[UR11], tmem[UR32], idesc[UR33], UPT ;  /* 0x00ff200c080075ea */ /* 0x0005e2000b80000b */
[----:B------:R2:W-:Y:S01]  /*37e0*/  UTCBAR.MULTICAST [UR25], URZ, UR27 ;  /* 0x000000ff190073e9 */ /* 0x0005e2000800081b */
[----:B------:R-:W-:Y:S01]  /*37f0*/  UMOV UR10, UR22 ;  /* 0x00000016000a7c82 */ /* 0x000fe20008000000 */
[----:B------:R-:W-:Y:S05]  /*3800*/  BRA.U UP3, `(.L_x_63) ;  /* 0xfffffffd03507547 */ /* 0x000fea000b83ffff */
.L_x_60:
[----:B--2---:R-:W-:Y:S01]  /*3810*/  UIADD3 UR4, UPT, UPT, UR31, 0x1, URZ ;  /* 0x000000011f047890 */ /* 0x004fe2000fffe0ff */
[C---:B------:R-:W-:Y:S01]  /*3820*/  ISETP.NE.AND P0, PT, R10.reuse, 0x2, PT ;  /* 0x000000020a00780c */ /* 0x040fe20003f05270 */
[----:B------:R-:W-:Y:S02]  /*3830*/  UIADD3 UR5, UPT, UPT, UR30, 0x90, URZ ;  /* 0x000000901e057890 */ /* 0x000fe4000fffe0ff */
[----:B------:R-:W-:Y:S01]  /*3840*/  UISETP.NE.AND UP0, UPT, UR4, 0x4, UPT ;  /* 0x000000040400788c */ /* 0x000fe2000bf05270 */
[----:B-1----:R-:W-:Y:S02]  /*3850*/  SEL R0, RZ, 0x1, P0 ;  /* 0x00000001ff007807 */ /* 0x002fe40000000000 */
[----:B------:R-:W-:Y:S01]  /*3860*/  SEL R10, R10, RZ, P0 ;  /* 0x000000ff0a0a7207 */ /* 0x000fe20000000000 */
[----:B------:R-:W-:Y:S01]  /*3870*/  USEL UR6, URZ, 0x1, UP0 ;  /* 0x00000001ff067887 */ /* 0x000fe20008000000 */
[----:B------:R-:W-:Y:S01]  /*3880*/  LOP3.LUT R9, R9, R0, RZ, 0x3c, !PT ;  /* 0x0000000009097212 */ /* 0x000fe200078e3cff */
[----:B------:R-:W-:Y:S01]  /*3890*/  USEL UR31, UR4, URZ, UP0 ;  /* 0x000000ff041f7287 */ /* 0x000fe20008000000 */
[----:B------:R1:W-:Y:S03]  /*38a0*/  UTCBAR [UR5], URZ ;  /* 0x000000ff050073e9 */ /* 0x0003e600080000ff */
[----:B------:R-:W-:Y:S01]  /*38b0*/  LOP3.LUT R11, R11, UR6, RZ, 0x3c, !PT ;  /* 0x000000060b0b7c12 */ /* 0x000fe2000f8e3cff */
[----:B------:R-:W-:Y:S07]  /*38c0*/  @P1 BRA `(.L_x_64) ;  /* 0xfffffff800a01947 */ /* 0x000fee000383ffff */
[----:B------:R-:W2:Y:S01]  /*38d0*/  S2UR UR8, SR_CgaCtaId ;  /* 0x00000000000879c3 */ /* 0x000ea20000008800 */
[----:B------:R-:W-:Y:S01]  /*38e0*/  ELECT P0, URZ, PT ;  /* 0x0000000000ff782f */ /* 0x000fe20003800000 */
[----:B------:R-:W-:Y:S01]  /*38f0*/  IMAD.MOV.U32 R0, RZ, RZ, 0x1 ;  /* 0x00000001ff007424 */ /* 0x000fe200078e00ff */
[----:B------:R-:W-:Y:S01]  /*3900*/  UIADD3 UR26, UPT, UPT, UR26, 0xb0, URZ ;  /* 0x000000b01a1a7890 */ /* 0x000fe2000fffe0ff */
[----:B------:R-:W-:Y:S01]  /*3910*/  SHF.L.U32 R3, R11, 0x1f, RZ ;  /* 0x0000001f0b037819 */ /* 0x000fe200000006ff */
[----:B------:R-:W-:-:S03]  /*3920*/  UMOV UR4, 0x40 ;  /* 0x0000004000047882 */ /* 0x000fc60000000000 */
[----:B------:R-:W-:Y:S01]  /*3930*/  UVIRTCOUNT.DEALLOC.SMPOOL 0x80 ;  /* 0x000000800000784c */ /* 0x000fe20000000000 */
[----:B--2---:R-:W-:Y:S02]  /*3940*/  ULEA UR8, UR8, UR4, 0x18 ;  /* 0x0000000408087291 */ /* 0x004fe4000f8ec0ff */
[----:B------:R-:W-:-:S07]  /*3950*/  ULEA UR4, UR31, UR26, 0x3 ;  /* 0x0000001a1f047291 */ /* 0x000fce000f8e18ff */
[----:B------:R2:W-:Y:S02]  /*3960*/  @P0 STS.U8 [UR8+0x1c], R0 ;  /* 0x00001c00ff000988 */ /* 0x0005e40008000008 */
[----:B------:R-:W4:Y:S02]  /*3970*/  SYNCS.PHASECHK.TRANS64.TRYWAIT P0, [UR4], R3 ;  /* 0x00000003ff0075a7 */ /* 0x000f240008001104 */
[----:B--2-4-:R-:W-:Y:S05]  /*3980*/  @!P0 BRA `(.L_x_65) ;  /* 0x0000005c009c8947 */ /* 0x014fea0003800000 */
.L_x_152:
[----:B------:R-:W-:-:S04]  /*3990*/  UIADD3 UR4, UPT, UPT, UR31, 0x1, URZ ;  /* 0x000000011f047890 */ /* 0x000fc8000fffe0ff */
[----:B------:R-:W-:-:S04]  /*39a0*/  UISETP.NE.AND UP0, UPT, UR4, 0x4, UPT ;  /* 0x000000040400788c */ /* 0x000fc8000bf05270 */
[----:B------:R-:W-:Y:S02]  /*39b0*/  USEL UR6, URZ, 0x1, UP0 ;  /* 0x00000001ff067887 */ /* 0x000fe40008000000 */
[----:B------:R-:W-:-:S04]  /*39c0*/  USEL UR4, UR4, URZ, UP0 ;  /* 0x000000ff04047287 */ /* 0x000fc80008000000 */
[----:B-1----:R-:W-:Y:S01]  /*39d0*/  ULEA UR5, UR4, UR26, 0x3 ;  /* 0x0000001a04057291 */ /* 0x002fe2000f8e18ff */
[----:B------:R-:W-:-:S04]  /*39e0*/  LOP3.LUT R2, R11, UR6, RZ, 0x3c, !PT ;  /* 0x000000060b027c12 */ /* 0x000fc8000f8e3cff */
[----:B--2---:R-:W-:-:S04]  /*39f0*/  SHF.L.U32 R3, R2, 0x1f, RZ ;  /* 0x0000001f02037819 */ /* 0x004fc800000006ff */
[----:B------:R-:W1:Y:S02]  /*3a00*/  SYNCS.PHASECHK.TRANS64.TRYWAIT P0, [UR5], R3 ;  /* 0x00000003ff0075a7 */ /* 0x000e640008001105 */
[----:B-1----:R-:W-:Y:S05]  /*3a10*/  @!P0 BRA `(.L_x_66) ;  /* 0x0000005c00908947 */ /* 0x002fea0003800000 */
.L_x_154:
[----:B------:R-:W-:-:S04]  /*3a20*/  UIADD3 UR4, UPT, UPT, UR4, 0x1, URZ ;  /* 0x0000000104047890 */ /* 0x000fc8000fffe0ff */
[----:B------:R-:W-:-:S04]  /*3a30*/  UISETP.NE.AND UP0, UPT, UR4, 0x4, UPT ;  /* 0x000000040400788c */ /* 0x000fc8000bf05270 */
[----:B------:R-:W-:Y:S02]  /*3a40*/  USEL UR6, URZ, 0x1, UP0 ;  /* 0x00000001ff067887 */ /* 0x000fe40008000000 */
[----:B------:R-:W-:-:S04]  /*3a50*/  USEL UR4, UR4, URZ, UP0 ;  /* 0x000000ff04047287 */ /* 0x000fc80008000000 */
[----:B------:R-:W-:Y:S01]  /*3a60*/  ULEA UR5, UR4, UR26, 0x3 ;  /* 0x0000001a04057291 */ /* 0x000fe2000f8e18ff */
[----:B------:R-:W-:-:S04]  /*3a70*/  LOP3.LUT R2, R2, UR6, RZ, 0x3c, !PT ;  /* 0x0000000602027c12 */ /* 0x000fc8000f8e3cff */
[----:B-1----:R-:W-:-:S04]  /*3a80*/  SHF.L.U32 R3, R2, 0x1f, RZ ;  /* 0x0000001f02037819 */ /* 0x002fc800000006ff */
[----:B------:R-:W1:Y:S02]  /*3a90*/  SYNCS.PHASECHK.TRANS64.TRYWAIT P0, [UR5], R3 ;  /* 0x00000003ff0075a7 */ /* 0x000e640008001105 */
[----:B-1----:R-:W-:Y:S05]  /*3aa0*/  @!P0 BRA `(.L_x_67) ;  /* 0x0000005c00848947 */ /* 0x002fea0003800000 */
.L_x_156:
[----:B------:R-:W-:-:S04]  /*3ab0*/  UIADD3 UR4, UPT, UPT, UR4, 0x1, URZ ;  /* 0x0000000104047890 */ /* 0x000fc8000fffe0ff */
[----:B------:R-:W-:-:S04]  /*3ac0*/  UISETP.NE.AND UP0, UPT, UR4, 0x4, UPT ;  /* 0x000000040400788c */ /* 0x000fc8000bf05270 */
[----:B------:R-:W-:Y:S02]  /*3ad0*/  USEL UR5, URZ, 0x1, UP0 ;  /* 0x00000001ff057887 */ /* 0x000fe40008000000 */
[----:B------:R-:W-:-:S04]  /*3ae0*/  USEL UR4, UR4, URZ, UP0 ;  /* 0x000000ff04047287 */ /* 0x000fc80008000000 */
[----:B------:R-:W-:Y:S01]  /*3af0*/  ULEA UR4, UR4, UR26, 0x3 ;  /* 0x0000001a04047291 */ /* 0x000fe2000f8e18ff */
[----:B-1----:R-:W-:-:S04]  /*3b00*/  LOP3.LUT R3, R2, UR5, RZ, 0x3c, !PT ;  /* 0x0000000502037c12 */ /* 0x002fc8000f8e3cff */
[----:B------:R-:W-:-:S04]  /*3b10*/  SHF.L.U32 R3, R3, 0x1f, RZ ;  /* 0x0000001f03037819 */ /* 0x000fc800000006ff */
[----:B------:R-:W1:Y:S02]  /*3b20*/  SYNCS.PHASECHK.TRANS64.TRYWAIT P0, [UR4], R3 ;  /* 0x00000003ff0075a7 */ /* 0x000e640008001104 */
[----:B-1----:R-:W-:Y:S05]  /*3b30*/  @!P0 BRA `(.L_x_68) ;  /* 0x0000005c00788947 */ /* 0x002fea0003800000 */
.L_x_158:
[----:B------:R-:W-:Y:S01]  /*3b40*/  NOP ;  /* 0x0000000000007918 */ /* 0x000fe20000000000 */
[----:B-1----:R-:W1:Y:S01]  /*3b50*/  LDS R0, [UR8+0x14] ;  /* 0x00001408ff007984 */ /* 0x002e620008000800 */
[----:B------:R-:W-:Y:S01]  /*3b60*/  ULOP3.LUT UR4, UR42, 0xffff, URZ, 0xc0, !UPT ;  /* 0x0000ffff2a047892 */ /* 0x000fe2000f8ec0ff */
[----:B------:R-:W-:Y:S01]  /*3b70*/  UMOV UR5, 0xffff ;  /* 0x0000ffff00057882 */ /* 0x000fe20000000000 */
[----:B------:R-:W-:Y:S02]  /*3b80*/  UMOV UR6, 0x1 ;  /* 0x0000000100067882 */ /* 0x000fe40000000000 */
[----:B------:R-:W-:-:S04]  /*3b90*/  USHF.R.U32.HI UR4, URZ, 0x5, UR4 ;  /* 0x00000005ff047899 */ /* 0x000fc80008011604 */
[----:B------:R-:W-:Y:S02]  /*3ba0*/  USHF.L.U32 UR5, UR5, UR4, URZ ;  /* 0x0000000405057299 */ /* 0x000fe400080006ff */
[----:B------:R-:W-:-:S04]  /*3bb0*/  USHF.L.U32 UR4, UR6, UR4, URZ ;  /* 0x0000000406047299 */ /* 0x000fc800080006ff */
[----:B-1----:R-:W-:-:S04]  /*3bc0*/  LOP3.LUT R0, R0, UR5, RZ, 0xc0, !PT ;  /* 0x0000000500007c12 */ /* 0x002fc8000f8ec0ff */
[----:B------:R-:W-:-:S13]  /*3bd0*/  ISETP.NE.AND P0, PT, R0, UR5, PT ;  /* 0x0000000500007c0c */ /* 0x000fda000bf05270 */
[----:B------:R-:W-:Y:S05]  /*3be0*/  @P0 BRA `(.L_x_69) ;  /* 0x0000000000580947 */ /* 0x000fea0003800000 */
[----:B------:R-:W1:Y:S02]  /*3bf0*/  LDS R0, [UR8+0x18] ;  /* 0x00001808ff007984 */ /* 0x000e640008000800 */
[----:B-1----:R-:W-:-:S04]  /*3c00*/  LOP3.LUT R0, R0, UR4, RZ, 0xc0, !PT ;  /* 0x0000000400007c12 */ /* 0x002fc8000f8ec0ff */
[----:B------:R-:W-:-:S13]  /*3c10*/  ISETP.NE.AND P0, PT, R0, UR4, PT ;  /* 0x0000000400007c0c */ /* 0x000fda000bf05270 */
[----:B------:R-:W-:Y:S05]  /*3c20*/  @P0 BRA `(.L_x_70) ;  /* 0x00000000003c0947 */ /* 0x000fea0003800000 */
[----:B------:R-:W1:Y:S01]  /*3c30*/  S2R R2, SR_LANEID ;  /* 0x0000000000027919 */ /* 0x000e620000000000 */
[----:B------:R-:W-:Y:S01]  /*3c40*/  ULOP3.LUT UR5, URZ, UR5, URZ, 0x33, !UPT ;  /* 0x00000005ff057292 */ /* 0x000fe2000f8e33ff */
[----:B------:R-:W-:Y:S01]  /*3c50*/  LOP3.LUT R4, RZ, UR4, RZ, 0x33, !PT ;  /* 0x00000004ff047c12 */ /* 0x000fe2000f8e33ff */
[----:B------:R-:W-:Y:S02]  /*3c60*/  VOTEU.ANY UR4, UPT, PT ;  /* 0x0000000000047886 */ /* 0x000fe400038e0100 */
[----:B------:R-:W-:Y:S01]  /*3c70*/  UFLO.U32 UR4, UR4 ;  /* 0x00000004000472bd */ /* 0x000fe200080e0000 */
[----:B------:R-:W2:Y:S01]  /*3c80*/  REDUX UR6, R4 ;  /* 0x00000000040673c4 */ /* 0x000ea20000000000 */
[----:B------:R-:W-:-:S06]  /*3c90*/  IMAD.U32 R0, RZ, RZ, UR5 ;  /* 0x00000005ff007e24 */ /* 0x000fcc000f8e00ff */
[----:B------:R4:W-:Y:S01]  /*3ca0*/  UTCATOMSWS.AND URZ, UR5 ;  /* 0x0000000500ff79e3 */ /* 0x0009e20008000000 */
[----:B------:R-:W3:Y:S01]  /*3cb0*/  REDUX UR7, R0 ;  /* 0x00000000000773c4 */ /* 0x000ee20000000000 */
[----:B-1----:R-:W-:Y:S01]  /*3cc0*/  ISETP.EQ.U32.AND P0, PT, R2, UR4, PT ;  /* 0x0000000402007c0c */ /* 0x002fe2000bf02070 */
[----:B--2---:R-:W-:Y:S01]  /*3cd0*/  IMAD.U32 R2, RZ, RZ, UR6 ;  /* 0x00000006ff027e24 */ /* 0x004fe2000f8e00ff */
[----:B---3--:R-:W-:-:S11]  /*3ce0*/  MOV R3, UR7 ;  /* 0x0000000700037c02 */ /* 0x008fd60008000f00 */
[----:B------:R4:W-:Y:S04]  /*3cf0*/  @P0 ATOMS.AND RZ, [UR8+0x14], R3 ;  /* 0x00001403ffff098c */ /* 0x0009e8000a800008 */
[----:B------:R4:W-:Y:S01]  /*3d00*/  @P0 ATOMS.AND RZ, [UR8+0x18], R2 ;  /* 0x00001802ffff098c */ /* 0x0009e2000a800008 */
[----:B------:R-:W-:Y:S05]  /*3d10*/  BRA `(.L_x_71) ;  /* 0x0000000000147947 */ /* 0x000fea0003800000 */
.L_x_70:
[----:B------:R-:W-:Y:S02]  /*3d20*/  MOV R2, 0x3d40 ;  /* 0x00003d4000027802 */ /* 0x000fe40000000f00 */
[----:B---3-5:R-:W-:Y:S05]  /*3d30*/  CALL.REL.NOINC `($__internal_0_$__cuda_sm10x_tcgen05_guardrail_trap_col_being_dealloced_not_returned_by_alloc) ;  /* 0x0000006000607944 */ /* 0x028fea0003c00000 */
[----:B------:R-:W-:Y:S05]  /*3d40*/  BRA `(.L_x_71) ;  /* 0x0000000000087947 */ /* 0x000fea0003800000 */
.L_x_69:
[----:B------:R-:W-:Y:S02]  /*3d50*/  MOV R2, 0x3d70 ;  /* 0x00003d7000027802 */ /* 0x000fe40000000f00 */
[----:B---3-5:R-:W-:Y:S05]  /*3d60*/  CALL.REL.NOINC `($__internal_2_$__cuda_sm10x_tcgen05_guardrail_trap_unallocated_columns_being_dealloced) ;  /* 0x00000060006c7944 */ /* 0x028fea0003c00000 */
.L_x_71:
[----:B------:R-:W-:Y:S01]  /*3d70*/  NOP ;  /* 0x0000000000007918 */ /* 0x000fe20000000000 */
[----:B----4-:R-:W-:Y:S05]  /*3d80*/  EXIT ;  /* 0x000000000000794d */ /* 0x010fea0003800000 */
.L_x_53:
[----:B------:R-:W-:-:S09]  /*3d90*/  UISETP.NE.OR UP0, UPT, UR17, 0x3, !UP3 ;  /* 0x000000031100788c */ /* 0x000fd2000df05670 */
[----:B------:R-:W-:Y:S05]  /*3da0*/  BRA.U UP0, `(.L_x_72) ;  /* 0x0000001100547547 */ /* 0x000fea000b800000 */
[----:B------:R-:W1:Y:S01]  /*3db0*/  LDCU UR31, c[0x0][0x370] ;  /* 0x00006e00ff1f77ac */ /* 0x000e620008000800 */
[----:B------:R-:W2:Y:S01]  /*3dc0*/  LDC.64 R16, c[0x0][0x348] ;  /* 0x0000d200ff107b82 */ /* 0x000ea20000000a00 */
[----:B------:R-:W-:Y:S02]  /*3dd0*/  HFMA2 R13, -RZ, RZ, 0, 0 ;  /* 0x00000000ff0d7431 */ /* 0x000fe400000001ff */
[----:B------:R-:W-:Y:S01]  /*3de0*/  IMAD.MOV.U32 R15, RZ, RZ, 0x1 ;  /* 0x00000001ff0f7424 */ /* 0x000fe200078e00ff */
[----:B------:R-:W1:Y:S01]  /*3df0*/  LDCU.128 UR48, c[0x0][0xb10] ;  /* 0x00016200ff3077ac */ /* 0x000e620008000c00 */
[----:B------:R-:W-:Y:S01]  /*3e00*/  IMAD.MOV.U32 R14, RZ, RZ, RZ ;  /* 0x000000ffff0e7224 */ /* 0x000fe200078e00ff */
[----:B------:R-:W-:Y:S01]  /*3e10*/  MOV R7, 0x2000 ;  /* 0x0000200000077802 */ /* 0x000fe20000000f00 */
[----:B------:R-:W3:Y:S01]  /*3e20*/  LDCU UR30, c[0x0][0x374] ;  /* 0x00006e80ff1e77ac */ /* 0x000ee20008000800 */
[----:B------:R-:W4:Y:S01]  /*3e30*/  LDC.64 R2, c[0x0][0x888] ;  /* 0x00022200ff027b82 */ /* 0x000f220000000a00 */
[----:B------:R-:W3:Y:S01]  /*3e40*/  LDCU UR15, c[0x0][0xb0c] ;  /* 0x00016180ff0f77ac */ /* 0x000ee20008000800 */
[----:B------:R-:W2:Y:S06]  /*3e50*/  LDCU UR40, c[0x0][0xb20] ;  /* 0x00016400ff2877ac */ /* 0x000eac0008000800 */
[----:B------:R-:W4:Y:S01]  /*3e60*/  LDC.64 R4, c[0x0][0x890] ;  /* 0x00022400ff047b82 */ /* 0x000f220000000a00 */
[----:B------:R-:W2:Y:S01]  /*3e70*/  LDCU UR4, c[0x0][0xb30] ;  /* 0x00016600ff0477ac */ /* 0x000ea20008000800 */
[----:B------:R-:W-:Y:S01]  /*3e80*/  UMOV UR21, 0x400 ;  /* 0x0000040000157882 */ /* 0x000fe20000000000 */
[----:B-1----:R-:W-:-:S02]  /*3e90*/  UIMAD.WIDE.U32 UR6, UR31, UR48, URZ ;  /* 0x000000301f0672a5 */ /* 0x002fc4000f8e00ff */
[----:B---3--:R-:W-:Y:S02]  /*3ea0*/  UIMAD.WIDE.U32 UR8, UR30, UR51, URZ ;  /* 0x000000331e0872a5 */ /* 0x008fe4000f8e00ff */
[----:B------:R-:W-:Y:S02]  /*3eb0*/  ULEA UR21, UR47, UR21, 0x18 ;  /* 0x000000152f157291 */ /* 0x000fe4000f8ec0ff */
[----:B------:R-:W-:Y:S02]  /*3ec0*/  UPLOP3.LUT UP3, UPT, UPT, UPT, UPT, 0x40, 0x4 ;  /* 0x000000000004789c */ /* 0x000fe40003f6e870 */
[----:B------:R-:W-:Y:S01]  /*3ed0*/  UIADD3 UR37, UPT, UPT, UR21, 0x38, URZ ;  /* 0x0000003815257890 */ /* 0x000fe2000fffe0ff */
[----:B------:R-:W-:Y:S01]  /*3ee0*/  UMOV UR6, UR7 ;  /* 0x0000000700067c82 */ /* 0x000fe20008000000 */
[----:B------:R-:W-:Y:S01]  /*3ef0*/  UMOV UR38, UR9 ;  /* 0x0000000900267c82 */ /* 0x000fe20008000000 */
[----:B------:R-:W-:Y:S02]  /*3f00*/  UISETP.GE.AND UP0, UPT, UR42, 0x1, UPT ;  /* 0x000000012a00788c */ /* 0x000fe4000bf06270 */
[----:B------:R-:W-:Y:S01]  /*3f10*/  UISETP.NE.AND UP4, UPT, UR42, 0x1, UPT ;  /* 0x000000012a00788c */ /* 0x000fe2000bf85270 */
[----:B------:R-:W1:Y:S01]  /*3f20*/  LDCU.64 UR22, c[0x0][0xb28] ;  /* 0x00016500ff1677ac */ /* 0x000e620008000a00 */
[----:B------:R-:W-:-:S02]  /*3f30*/  UISETP.NE.AND UP6, UPT, UR15, 0x1, UPT ;  /* 0x000000010f00788c */ /* 0x000fc4000bfc5270 */
[----:B------:R-:W-:Y:S02]  /*3f40*/  UISETP.NE.AND UP5, UPT, UR50, 0x1, UPT ;  /* 0x000000013200788c */ /* 0x000fe4000bfa5270 */
[----:B------:R-:W-:Y:S02]  /*3f50*/  UIADD3 UR33, UPT, UPT, UR21, 0x20, URZ ;  /* 0x0000002015217890 */ /* 0x000fe4000fffe0ff */
[----:B------:R-:W-:Y:S02]  /*3f60*/  UIADD3 UR25, UPT, UPT, UR21, 0x28, URZ ;  /* 0x0000002815197890 */ /* 0x000fe4000fffe0ff */
[----:B------:R-:W-:Y:S02]  /*3f70*/  UIADD3 UR17, UPT, UPT, UR21, 0x30, URZ ;  /* 0x0000003015117890 */ /* 0x000fe4000fffe0ff */
[----:B------:R-:W-:Y:S02]  /*3f80*/  UPRMT UR37, UR47, 0x654, UR37 ;  /* 0x000006542f257896 */ /* 0x000fe40008000025 */
[----:B------:R-:W-:-:S02]  /*3f90*/  USHF.R.U32.HI UR39, URZ, UR49, UR6 ;  /* 0x00000031ff277299 */ /* 0x000fc40008011606 */
[----:B--2---:R-:W-:Y:S02]  /*3fa0*/  USHF.R.U32.HI UR38, URZ, UR40, UR38 ;  /* 0x00000028ff267299 */ /* 0x004fe40008011626 */
[----:B------:R-:W-:-:S11]  /*3fb0*/  UISETP.NE.AND UP2, UPT, UR4, 0x1, UPT ;  /* 0x000000010400788c */ /* 0x000fd6000bf45270 */
.L_x_83:
[C---:B------:R-:W-:Y:S02]  /*3fc0*/  LEA R12, R14.reuse, UR21, 0x3 ;  /* 0x000000150e0c7c11 */ /* 0x040fe4000f8e18ff */
[----:B------:R-:W-:Y:S02]  /*3fd0*/  SHF.L.U32 R9, R13, 0x1f, RZ ;  /* 0x0000001f0d097819 */ /* 0x000fe400000006ff */
[----:B------:R-:W-:Y:S02]  /*3fe0*/  LEA R10, R14, UR21, 0x4 ;  /* 0x000000150e0a7c11 */ /* 0x000fe4000f8e20ff */
[----:B--2---:R-:W2:Y:S02]  /*3ff0*/  SYNCS.PHASECHK.TRANS64.TRYWAIT P0, [R12+URZ+0x70], R9 ;  /* 0x000070090c0075a7 */ /* 0x004ea400080011ff */
[----:B--2---:R-:W-:Y:S05]  /*4000*/  @!P0 BRA `(.L_x_73) ;  /* 0x00000058005c8947 */ /* 0x004fea0003800000 */
.L_x_159:
[----:B--2---:R-:W2:Y:S01]  /*4010*/  LDS.128 R8, [R10+0x100] ;  /* 0x000100000a087984 */ /* 0x004ea20000000c00 */
[----:B------:R-:W-:Y:S01]  /*4020*/  UISETP.GE.AND UP0, UPT, UR42, 0x1, UPT ;  /* 0x000000012a00788c */ /* 0x000fe2000bf06270 */
[----:B------:R-:W-:Y:S01]  /*4030*/  @!PT LDS RZ, [RZ] ;  /* 0x00000000fffff984 */ /* 0x000fe20000000800 */
[----:B------:R-:W-:Y:S01]  /*4040*/  @!PT LDS RZ, [RZ] ;  /* 0x00000000fffff984 */ /* 0x000fe20000000800 */
[----:B------:R-:W-:Y:S01]  /*4050*/  @!PT LDS RZ, [RZ] ;  /* 0x00000000fffff984 */ /* 0x000fe20000000800 */
[----:B------:R-:W-:Y:S01]  /*4060*/  @!PT LDS RZ, [RZ] ;  /* 0x00000000fffff984 */ /* 0x000fe20000000800 */
[----:B------:R3:W-:Y:S06]  /*4070*/  MEMBAR.ALL.CTA ;  /* 0x0000000000007992 */ /* 0x0007ec0000008000 */
[----:B---3--:R-:W3:Y:S01]  /*4080*/  FENCE.VIEW.ASYNC.S ;  /* 0x00000000000073c6 */ /* 0x008ee20000000000 */
[----:B--2---:R-:W-:Y:S11]  /*4090*/  LOP3.LUT P0, RZ, R10, 0x1, RZ, 0xc0, !PT ;  /* 0x000000010aff7812 */ /* 0x004ff6000780c0ff */
[----:B------:R-:W-:Y:S02]  /*40a0*/  @!UPT UIADD3 URZ, UPT, UPT, URZ, URZ, URZ ;  /* 0x000000fffffff290 */ /* 0x000fe4000fffe0ff */
[----:B---3--:R-:W-:Y:S01]  /*40b0*/  VOTEU.ANY UP1, P0 ;  /* 0x0000000000ff7886 */ /* 0x008fe20000020100 */
[----:B------:R-:W-:Y:S11]  /*40c0*/  PLOP3.LUT P0, PT, PT, PT, UP1, 0x80, 0x8 ;  /* 0x000000000008781c */ /* 0x000ff60003f0f018 */
[----:B------:R-:W-:Y:S02]  /*40d0*/  @!UPT UIADD3 URZ, UPT, UPT, URZ, URZ, URZ ;  /* 0x000000fffffff290 */ /* 0x000fe4000fffe0ff */
[----:B------:R-:W-:Y:S02]  /*40e0*/  @P0 SHF.R.U32.HI R0, RZ, 0x10, R9 ;  /* 0x00000010ff000819 */ /* 0x000fe40000011609 */
[----:B------:R-:W-:Y:S02]  /*40f0*/  @P0 MOV R6, R8 ;  /* 0x0000000800060202 */ /* 0x000fe40000000f00 */
[----:B------:R-:W-:Y:S01]  /*4100*/  @P0 R2UR UR4, R0 ;  /* 0x00000000000402ca */ /* 0x000fe200000e0000 */
[----:B------:R-:W-:Y:S01]  /*4110*/  VIADD R0, R12, 0x80 ;  /* 0x000000800c007836 */ /* 0x000fe20000000000 */
[----:B------:R-:W-:Y:S02]  /*4120*/  @P0 LOP3.LUT R8, R9, 0xffff, RZ, 0xc0, !PT ;  /* 0x0000ffff09080812 */ /* 0x000fe400078ec0ff */
[----:B------:R-:W-:Y:S02]  /*4130*/  @P0 R2UR UR6, R6 ;  /* 0x00000000060602ca */ /* 0x000fe400000e0000 */
[----:B------:R-:W-:Y:S02]  /*4140*/  PRMT R0, RZ, 0x654, R0 ;  /* 0x00000654ff007816 */ /* 0x000fe40000000000 */
[----:B------:R-:W-:Y:S02]  /*4150*/  @P0 R2UR UR5, R8 ;  /* 0x00000000080502ca */ /* 0x000fe400000e0000 */
[----:B------:R2:W-:Y:S03]  /*4160*/  SYNCS.ARRIVE.TRANS64.RED.A1T0 RZ, [R0+URZ], RZ ;  /* 0x000000ff00ff79a7 */ /* 0x0005e600081004ff */
[----:B------:R-:W-:Y:S04]  /*4170*/  @UP1 UMOV UR29, UR4 ;  /* 0x00000004001d1c82 */ /* 0x000fe80008000000 */
[----:B------:R-:W-:Y:S04]  /*4180*/  @UP1 UMOV UR14, UR6 ;  /* 0x00000006000e1c82 */ /* 0x000fe80008000000 */
[----:B------:R-:W-:Y:S01]  /*4190*/  @UP1 UMOV UR13, UR5 ;  /* 0x00000005000d1c82 */ /* 0x000fe20008000000 */
[----:B------:R-:W-:Y:S05]  /*41a0*/  BRA.U !UP0, `(.L_x_74) ;  /* 0x0000000108a47547 */ /* 0x000fea000b800000 */
[----:B------:R-:W-:Y:S02]  /*41b0*/  UIMAD.WIDE.U32 UR18, UR13, UR51, URZ ;  /* 0x000000330d1272a5 */ /* 0x000fe4000f8e00ff */
[----:B------:R-:W-:Y:S02]  /*41c0*/  UIMAD.WIDE.U32 UR26, UR14, UR48, URZ ;  /* 0x000000300e1a72a5 */ /* 0x000fe4000f8e00ff */
[----:B------:R-:W-:Y:S02]  /*41d0*/  USEL UR4, UR30, UR38, !UP5 ;  /* 0x000000261e047287 */ /* 0x000fe4000e800000 */
[----:B------:R-:W-:Y:S02]  /*41e0*/  USEL UR7, UR31, UR39, !UP6 ;  /* 0x000000271f077287 */ /* 0x000fe4000f000000 */
[----:B-1----:R-:W-:Y:S02]  /*41f0*/  UIMAD.WIDE.U32 UR8, UR4, UR22, URZ ;  /* 0x00000016040872a5 */ /* 0x002fe4000f8e00ff */
[----:B------:R-:W-:Y:S01]  /*4200*/  UIMAD.WIDE.U32 UR10, UR7, UR22, URZ ;  /* 0x00000016070a72a5 */ /* 0x000fe2000f8e00ff */
[----:B------:R-:W-:Y:S02]  /*4210*/  UMOV UR5, UR19 ;  /* 0x0000001300057c82 */ /* 0x000fe40008000000 */
[----:B------:R-:W-:Y:S03]  /*4220*/  USHF.R.U32.HI UR6, URZ, UR40, UR5 ;  /* 0x00000028ff067299 */ /* 0x000fe60008011605 */
[----:B------:R-:W-:Y:S01]  /*4230*/  UMOV UR5, UR27 ;  /* 0x0000001b00057c82 */ /* 0x000fe20008000000 */
[----:B------:R-:W-:Y:S02]  /*4240*/  USEL UR6, UR13, UR6, !UP5 ;  /* 0x000000060d067287 */ /* 0x000fe4000e800000 */
[----:B------:R-:W-:Y:S03]  /*4250*/  USHF.R.U32.HI UR12, URZ, UR49, UR5 ;  /* 0x00000031ff0c7299 */ /* 0x000fe60008011605 */
[----:B------:R-:W-:Y:S02]  /*4260*/  UMOV UR5, UR9 ;  /* 0x0000000900057c82 */ /* 0x000fe40008000000 */
[----:B------:R-:W-:Y:S03]  /*4270*/  @UP4 USHF.R.U32.HI UR4, URZ, UR23, UR5 ;  /* 0x00000017ff044299 */ /* 0x000fe60008011605 */
[----:B------:R-:W-:Y:S01]  /*4280*/  UMOV UR5, UR11 ;  /* 0x0000000b00057c82 */ /* 0x000fe20008000000 */
[----:B------:R-:W-:Y:S02]  /*4290*/  UIMAD UR4, UR42, UR4, URZ ;  /* 0x000000042a0472a4 */ /* 0x000fe4000f8e02ff */
[----:B------:R-:W-:Y:S02]  /*42a0*/  @UP4 USHF.R.U32.HI UR7, URZ, UR23, UR5 ;  /* 0x00000017ff074299 */ /* 0x000fe40008011605 */
[----:B------:R-:W-:Y:S02]  /*42b0*/  UIMAD.WIDE.U32 UR10, UR6, UR22, URZ ;  /* 0x00000016060a72a5 */ /* 0x000fe4000f8e00ff */
[----:B------:R-:W-:Y:S02]  /*42c0*/  USEL UR5, UR14, UR12, !UP6 ;  /* 0x0000000c0e057287 */ /* 0x000fe4000f000000 */
[----:B------:R-:W-:Y:S02]  /*42d0*/  UIMAD UR8, UR42, UR7, URZ ;  /* 0x000000072a0872a4 */ /* 0x000fe4000f8e02ff */
[----:B------:R-:W-:Y:S03]  /*42e0*/  UISETP.GE.AND UP0, UPT, UR6, UR4, UPT ;  /* 0x000000040600728c */ /* 0x000fe6000bf06270 */
[----:B------:R-:W-:Y:S01]  /*42f0*/  UMOV UR4, UR11 ;  /* 0x0000000b00047c82 */ /* 0x000fe20008000000 */
[----:B------:R-:W-:Y:S02]  /*4300*/  UISETP.GE.OR UP0, UPT, UR5, UR8, UP0 ;  /* 0x000000080500728c */ /* 0x000fe40008706670 */
[----:B------:R-:W-:Y:S02]  /*4310*/  USHF.R.U32.HI UR4, URZ, UR23, UR4 ;  /* 0x00000017ff047299 */ /* 0x000fe40008011604 */
[----:B------:R-:W-:Y:S02]  /*4320*/  UIMAD.WIDE.U32 UR8, UR5, UR22, URZ ;  /* 0x00000016050872a5 */ /* 0x000fe4000f8e00ff */
[----:B------:R-:W-:Y:S04]  /*4330*/  USEL UR10, UR6, UR4, !UP4 ;  /* 0x00000004060a7287 */ /* 0x000fe8000e000000 */
[----:B------:R-:W-:Y:S01]  /*4340*/  UIADD3 UR11, UPT, UPT, -UR10, URZ, URZ ;  /* 0x000000ff0a0b7290 */ /* 0x000fe2000fffe1ff */
[----:B------:R-:W-:Y:S02]  /*4350*/  @!UP0 UMOV UR4, UR9 ;  /* 0x0000000900048c82 */ /* 0x000fe40008000000 */
[----:B------:R-:W-:Y:S02]  /*4360*/  @!UP0 USHF.R.U32.HI UR4, URZ, UR23, UR4 ;  /* 0x00000017ff048299 */ /* 0x000fe40008011604 */
[----:B------:R-:W-:Y:S02]  /*4370*/  UIMAD UR8, UR42, UR11, UR6 ;  /* 0x0000000b2a0872a4 */ /* 0x000fe4000f8e0206 */
[----:B------:R-:W-:Y:S04]  /*4380*/  @!UP0 USEL UR4, UR5, UR4, !UP4 ;  /* 0x0000000405048287 */ /* 0x000fe8000e000000 */
[----:B------:R-:W-:Y:S02]  /*4390*/  @!UP0 UIMAD UR8, UR7, UR8, UR4 ;  /* 0x00000008070882a4 */ /* 0x000fe4000f8e0204 */
[----:B------:R-:W-:Y:S02]  /*43a0*/  @!UP0 UIADD3 UR9, UPT, UPT, UR10, -UR4, URZ ;  /* 0x800000040a098290 */ /* 0x000fe4000fffe0ff */
[----:B------:R-:W-:Y:S02]  /*43b0*/  UIADD3 UR4, UPT, UPT, -UR5, URZ, URZ ;  /* 0x000000ff05047290 */ /* 0x000fe4000fffe1ff */
[----:B------:R-:W-:Y:S02]  /*43c0*/  UIADD3 UR7, UPT, UPT, -UR6, URZ, URZ ;  /* 0x000000ff06077290 */ /* 0x000fe4000fffe1ff */
[----:B------:R-:W-:Y:S02]  /*43d0*/  @!UP0 UIMAD UR6, UR9, UR42, UR5 ;  /* 0x0000002a090682a4 */ /* 0x000fe4000f8e0205 */
[----:B------:R-:W-:Y:S02]  /*43e0*/  UIMAD UR14, UR15, UR4, UR14 ;  /* 0x000000040f0e72a4 */ /* 0x000fe4000f8e020e */
[----:B------:R-:W-:Y:S01]  /*43f0*/  UIMAD UR13, UR50, UR7, UR13 ;  /* 0x00000007320d72a4 */ /* 0x000fe2000f8e020d */
[----:B------:R-:W-:Y:S02]  /*4400*/  @!UP0 UMOV UR5, UR8 ;  /* 0x0000000800058c82 */ /* 0x000fe40008000000 */
[----:B------:R-:W-:Y:S02]  /*4410*/  UIMAD UR14, UR5, UR15, UR14 ;  /* 0x0000000f050e72a4 */ /* 0x000fe4000f8e020e */
[----:B------:R-:W-:Y:S11]  /*4420*/  UIMAD UR13, UR6, UR50, UR13 ;  /* 0x00000032060d72a4 */ /* 0x000ff6000f8e020d */
[----:B------:R-:W-:Y:S01]  /*4430*/  @!UPT UIADD3 URZ, UPT, UPT, URZ, URZ, URZ ;  /* 0x000000fffffff290 */ /* 0x000fe2000fffe0ff */
.L_x_74:
[----:B------:R-:W3:Y:S01]  /*4440*/  @!UP2 LDCU.128 UR8, c[0x0][0xb10] ;  /* 0x00016200ff08a7ac */ /* 0x000ee20008000c00 */
[C---:B----4-:R-:W-:Y:S02]  /*4450*/  ISETP.NE.U32.AND P1, PT, R4.reuse, RZ, PT ;  /* 0x000000ff0400720c */ /* 0x050fe40003f25070 */
[----:B------:R-:W-:Y:S02]  /*4460*/  ISETP.NE.U32.AND P0, PT, R4, RZ, PT ;  /* 0x000000ff0400720c */ /* 0x000fe40003f05070 */
[C---:B------:R-:W-:Y:S02]  /*4470*/  ISETP.NE.AND.EX P1, PT, R5.reuse, RZ, PT, P1 ;  /* 0x000000ff0500720c */ /* 0x040fe40003f25310 */
[----:B------:R-:W-:Y:S01]  /*4480*/  ISETP.NE.AND.EX P0, PT, R5, RZ, PT, P0 ;  /* 0x000000ff0500720c */ /* 0x000fe20003f05300 */
[----:B------:R-:W4:Y:S01]  /*4490*/  @!UP2 LDCU UR5, c[0x0][0xb0c] ;  /* 0x00016180ff05a7ac */ /* 0x000f220008000800 */
[----:B------:R-:W-:Y:S01]  /*44a0*/  SHF.L.U32 R9, R15, 0x1f, RZ ;  /* 0x0000001f0f097819 */ /* 0x000fe200000006ff */
[----:B------:R-:W-:Y:S02]  /*44b0*/  USHF.L.U32 UR35, UR16, 0x7, URZ ;  /* 0x0000000710237899 */ /* 0x000fe400080006ff */
[----:B------:R-:W-:Y:S02]  /*44c0*/  USHF.L.U32 UR34, UR20, 0x7, URZ ;  /* 0x0000000714227899 */ /* 0x000fe400080006ff */
[----:B---3--:R-:W-:Y:S07]  /*44d0*/  UIMAD.WIDE.U32 UR6, UR14, UR8, URZ ;  /* 0x000000080e0672a5 */ /* 0x008fee000f8e00ff */
[----:B------:R-:W-:Y:S01]  /*44e0*/  @!UP2 UMOV UR4, UR7 ;  /* 0x000000070004ac82 */ /* 0x000fe20008000000 */
[----:B----4-:R-:W-:Y:S02]  /*44f0*/  @!UP2 UISETP.NE.AND UP0, UPT, UR5, 0x1, UPT ;  /* 0x000000010500a88c */ /* 0x010fe4000bf05270 */
[----:B------:R-:W-:Y:S02]  /*4500*/  @!UP2 USHF.R.U32.HI UR4, URZ, UR9, UR4 ;  /* 0x00000009ff04a299 */ /* 0x000fe40008011604 */
[----:B------:R-:W-:Y:S02]  /*4510*/  UIMAD.WIDE.U32 UR6, UR13, UR11, URZ ;  /* 0x0000000b0d0672a5 */ /* 0x000fe4000f8e00ff */
[----:B------:R-:W-:Y:S02]  /*4520*/  @!UP2 USEL UR8, UR14, UR4, !UP0 ;  /* 0x000000040e08a287 */ /* 0x000fe4000c000000 */
[----:B------:R-:W-:Y:S03]  /*4530*/  @!UP2 UISETP.NE.AND UP0, UPT, UR10, 0x1, UPT ;  /* 0x000000010a00a88c */ /* 0x000fe6000bf05270 */
[----:B------:R-:W-:Y:S02]  /*4540*/  @!UP2 UMOV UR6, UR7 ;  /* 0x000000070006ac82 */ /* 0x000fe40008000000 */
[----:B------:R-:W3:Y:S02]  /*4550*/  @!UP2 LDCU UR4, c[0x0][0xb20] ;  /* 0x00016400ff04a7ac */ /* 0x000ee40008000800 */
[----:B---3--:R-:W-:Y:S04]  /*4560*/  @!UP2 USHF.R.U32.HI UR6, URZ, UR4, UR6 ;  /* 0x00000004ff06a299 */ /* 0x008fe80008011606 */
[----:B------:R-:W-:Y:S04]  /*4570*/  @!UP2 USEL UR6, UR13, UR6, !UP0 ;  /* 0x000000060d06a287 */ /* 0x000fe8000c000000 */
[----:B------:R-:W-:Y:S02]  /*4580*/  @!UP2 UIADD3 UR4, UPT, UPT, -UR8, UR6, URZ ;  /* 0x000000060804a290 */ /* 0x000fe4000fffe1ff */
[----:B------:R-:W-:Y:S02]  /*4590*/  @!UP2 UIADD3 UR6, UPT, UPT, UR8, -UR6, URZ ;  /* 0x800000060806a290 */ /* 0x000fe4000fffe0ff */
[----:B------:R-:W-:Y:S02]  /*45a0*/  @!UP2 UIMAD UR14, UR4, UR5, UR14 ;  /* 0x00000005040ea2a4 */ /* 0x000fe4000f8e020e */
[----:B------:R-:W-:Y:S01]  /*45b0*/  @!UP2 UIMAD UR13, UR6, UR10, UR13 ;  /* 0x0000000a060da2a4 */ /* 0x000fe2000f8e020d */
[----:B------:R-:W-:Y:S11]  /*45c0*/  BRA.U UP3, `(.L_x_75) ;  /* 0x0000000103107547 */ /* 0x000ff6000b800000 */
[----:B--2---:R-:W-:Y:S04]  /*45d0*/  MOV R0, UR45 ;  /* 0x0000002d00007c02 */ /* 0x004fe80008000f00 */
[----:B------:R-:W-:Y:S04]  /*45e0*/  SHF.L.U32 R11, R0, 0x1f, RZ ;  /* 0x0000001f000b7819 */ /* 0x000fe800000006ff */
[----:B------:R-:W2:Y:S02]  /*45f0*/  SYNCS.PHASECHK.TRANS64.TRYWAIT P2, [UR21+0x68], R11 ;  /* 0x0000680bff0075a7 */ /* 0x000ea40008041115 */
[----:B--2---:R-:W-:Y:S05]  /*4600*/  @!P2 BRA `(.L_x_76) ;  /* 0x0000005000f0a947 */ /* 0x004fea0003800000 */
.L_x_75:
[----:B------:R-:W-:Y:S05]  /*4610*/  @!P1 BRA `(.L_x_77) ;  /* 0x0000000000309947 */ /* 0x000fea0003800000 */
[----:B------:R-:W-:Y:S01]  /*4620*/  ISETP.NE.U32.AND P1, PT, R2, RZ, PT ;  /* 0x000000ff0200720c */ /* 0x000fe20003f25070 */
[----:B------:R-:W3:Y:S01]  /*4630*/  LDCU.64 UR4, c[0x0][0x358] ;  /* 0x00006b00ff0477ac */ /* 0x000ee20008000a00 */
[----:B------:R-:W-:Y:S02]  /*4640*/  IMAD.MOV.U32 R80, RZ, RZ, 0x1 ;  /* 0x00000001ff507424 */ /* 0x000fe400078e00ff */
[----:B------:R-:W-:Y:S11]  /*4650*/  ISETP.NE.AND.EX P1, PT, R3, RZ, PT, P1 ;  /* 0x000000ff0300720c */ /* 0x000ff60003f25310 */
[----:B------:R-:W-:Y:S02]  /*4660*/  @!UPT UIADD3 URZ, UPT, UPT, URZ, URZ, URZ ;  /* 0x000000fffffff290 */ /* 0x000fe4000fffe0ff */
[----:B--2---:R-:W2:Y:S01]  /*4670*/  @P1 LDC.64 R10, c[0x0][0x888] ;  /* 0x00022200ff0a1b82 */ /* 0x004ea20000000a00 */
[----:B------:R-:W-:Y:S04]  /*4680*/  @P1 IMAD R0, R4, UR36, RZ ;  /* 0x0000002404001c24 */ /* 0x000fe8000f8e02ff */
[----:B--2---:R-:W-:Y:S04]  /*4690*/  @P1 IMAD.WIDE R10, R0, 0x4, R10 ;  /* 0x00000004000a1825 */ /* 0x004fe800078e020a */
[----:B------:R-:W-:Y:S01]  /*46a0*/  HFMA2 R0, -RZ, RZ, 0, 5.9604644775390625e-08 ;  /* 0x00000001ff007431 */ /* 0x000fe200000001ff */
[----:B---3-5:R3:W5:Y:S04]  /*46b0*/  @P1 LDG.E R41, desc[UR4][R10.64] ;  /* 0x000000040a291981 */ /* 0x028768000c1e1900 */
[----:B------:R-:W-:Y:S01]  /*46c0*/  @!P1 PRMT R80, R0, 0x7610, R80 ;  /* 0x0000761000509816 */ /* 0x000fe20000000050 */
[----:B---3--:R-:W4:Y:S06]  /*46d0*/  @!P1 LDC R41, c[0x0][0x880] ;  /* 0x00022000ff299b82 */ /* 0x008f2c0000000800 */
.L_x_77:
[----:B----45:R-:W-:Y:S01]  /*46e0*/  @!P0 FSETP.EQ.AND P1, PT, R41, RZ, PT ;  /* 0x000000ff2900820b */ /* 0x030fe20003f22000 */
[----:B------:R-:W-:Y:S01]  /*46f0*/  @!UPT UIADD3 URZ, UPT, UPT, URZ, URZ, URZ ;  /* 0x000000fffffff290 */ /* 0x000fe2000fffe0ff */
[----:B------:R-:W-:Y:S11]  /*4700*/  @!P0 BRA `(.L_x_78) ;  /* 0x0000000000188947 */ /* 0x000ff60003800000 */
[----:B------:R-:W-:Y:S02]  /*4710*/  LOP3.LUT P0, RZ, R80, 0xff, RZ, 0xc0, !PT ;  /* 0x000000ff50ff7812 */ /* 0x000fe4000780c0ff */
[----:B------:R-:W-:Y:S04]  /*4720*/  ISETP.NE.U32.AND P1, PT, R2, RZ, PT ;  /* 0x000000ff0200720c */ /* 0x000fe80003f25070 */
[----:B------:R-:W-:Y:S04]  /*4730*/  ISETP.NE.AND.EX P1, PT, R3, RZ, PT, P1 ;  /* 0x000000ff0300720c */ /* 0x000fe80003f25310 */
[----:B------:R-:W-:Y:S03]  /*4740*/  PLOP3.LUT P1, PT, P1, PT, PT, 0x8, 0x80 ;  /* 0x000000000080781c */ /* 0x000fe60000f2e170 */
[----:B------:R-:W-:Y:S11]  /*4750*/  @P0 FSETP.EQ.AND P1, PT, R41, RZ, PT ;  /* 0x000000ff2900020b */ /* 0x000ff60003f22000 */
[----:B------:R-:W-:Y:S02]  /*4760*/  @!UPT UIADD3 URZ, UPT, UPT, URZ, URZ, URZ ;  /* 0x000000fffffff290 */ /* 0x000fe4000fffe0ff */
.L_x_78:
[----:B------:R-:W3:Y:S01]  /*4770*/  SYNCS.PHASECHK.TRANS64.TRYWAIT P2, [UR21+0x40], R9 ;  /* 0x00004009ff0075a7 */ /* 0x000ee20008041115 */
[----:B------:R-:W-:Y:S04]  /*4780*/  ELECT P0, URZ, PT ;  /* 0x0000000000ff782f */ /* 0x000fe80003800000 */
[----:B------:R-:W-:Y:S11]  /*4790*/  PLOP3.LUT P1, PT, P1, P0, PT, 0xf2, 0x2f ;  /* 0x00000000002f781c */ /* 0x000ff60000f21e72 */
[----:B------:R-:W-:Y:S02]  /*47a0*/  @!UPT UIADD3 URZ, UPT, UPT, URZ, URZ, URZ ;  /* 0x000000fffffff290 */ /* 0x000fe4000fffe0ff */
[----:B------:R-:W-:Y:S05]  /*47b0*/  @!P1 IADD3 R8, P0, PT, R16, 0x580, RZ ;  /* 0x0000058010089810 */ /* 0x000fea0007f1e0ff */
[----:B------:R-:W-:Y:S01]  /*47c0*/  @!P1 IMAD.X R6, RZ, RZ, R17, P0 ;  /* 0x000000ffff069224 */ /* 0x000fe200000e0611 */
[----:B---3--:R-:W-:Y:S07]  /*47d0*/  @!P2 BRA `(.L_x_79) ;  /* 0x000000500094a947 */ /* 0x008fee0003800000 */
.L_x_162:
[----:B------:R-:W-:Y:S01]  /*47e0*/  @!P1 R2UR UR5, R8 ;  /* 0x00000000080592ca */ /* 0x000fe200000e0000 */
[----:B------:R-:W-:Y:S01]  /*47f0*/  VOTEU.ALL UP0, P1 ;  /* 0x0000000000ff7886 */ /* 0x000fe20000800000 */
[----:B------:R-:W-:Y:S01]  /*4800*/  @!P1 R2UR UR4, R6 ;  /* 0x00000000060492ca */ /* 0x000fe200000e0000 */
[----:B--2---:R-:W-:Y:S01]  /*4810*/  @!P1 IMAD.MOV.U32 R0, RZ, RZ, 0x2000 ;  /* 0x00002000ff009424 */ /* 0x004fe200078e00ff */
[----:B------:R-:W-:Y:S01]  /*4820*/  UMOV UR8, 0x0 ;  /* 0x0000000000087882 */ /* 0x000fe20000000000 */
[----:B------:R-:W-:Y:S01]  /*4830*/  UMOV UR9, 0x10000000 ;  /* 0x1000000000097882 */ /* 0x000fe20000000000 */
[----:B------:R-:W-:Y:S01]  /*4840*/  @!UP0 UIADD3 UR32, UPT, UPT, UR21, 0x200, URZ ;  /* 0x0000020015208890 */ /* 0x000fe2000fffe0ff */
[----:B------:R-:W-:Y:S01]  /*4850*/  @!P1 IADD3 R8, P0, PT, R16, 0x580, RZ ;  /* 0x0000058010089810 */ /* 0x000fe20007f1e0ff */
[----:B------:R-:W-:Y:S01]  /*4860*/  VOTEU.ALL UP0, P1 ;  /* 0x0000000000ff7886 */ /* 0x000fe20000800000 */
[----:B------:R-:W-:Y:S03]  /*4870*/  UPRMT UR6, UR47, 0x654, UR33 ;  /* 0x000006542f067896 */ /* 0x000fe60008000021 */
[----:B------:R-:W-:Y:S02]  /*4880*/  @!P1 IMAD.X R6, RZ, RZ, R17, P0 ;  /* 0x000000ffff069224 */ /* 0x000fe400000e0611 */
[----:B------:R-:W-:Y:S02]  /*4890*/  IMAD.U32 R10, RZ, RZ, UR5 ;  /* 0x00000005ff0a7e24 */ /* 0x000fe4000f8e00ff */
[----:B------:R-:W-:Y:S03]  /*48a0*/  IMAD.U32 R11, RZ, RZ, UR4 ;  /* 0x00000004ff0b7e24 */ /* 0x000fe6000f8e00ff */
[----:B------:R-:W-:Y:S02]  /*48b0*/  @!P1 R2UR UR4, R10 ;  /* 0x000000000a0492ca */ /* 0x000fe400000e0000 */
[----:B------:R-:W-:Y:S11]  /*48c0*/  @!P1 R2UR UR5, R11 ;  /* 0x000000000b0592ca */ /* 0x000ff600000e0000 */
[----:B------:R-:W-:Y:S02]  /*48d0*/  @!UPT UIADD3 URZ, UPT, UPT, URZ, URZ, URZ ;  /* 0x000000fffffff290 */ /* 0x000fe4000fffe0ff */
[----:B------:R2:W-:Y:S01]  /*48e0*/  @!UP0 UTMALDG.3D [UR32], [UR4], desc[UR8] ;  /* 0x00000820040085b4 */ /* 0x0005e20008011000 */
[----:B------:R2:W-:Y:S01]  /*48f0*/  @!P1 SYNCS.ARRIVE.TRANS64.RED.A0TR RZ, [UR21+0x20], R0 ;  /* 0x00002000ffff99a7 */ /* 0x0005e20008300415 */
[----:B------:R-:W-:Y:S01]  /*4900*/  SYNCS.ARRIVE.TRANS64.RED.A1T0 RZ, [UR6], RZ ;  /* 0x000000ffffff79a7 */ /* 0x000fe20008100406 */
[----:B------:R-:W3:Y:S02]  /*4910*/  SYNCS.PHASECHK.TRANS64.TRYWAIT P2, [UR21+0x48], R9 ;  /* 0x00004809ff0075a7 */ /* 0x000ee40008041115 */
[----:B--23--:R-:W-:Y:S05]  /*4920*/  @!P2 BRA `(.L_x_80) ;  /* 0x000000500058a947 */ /* 0x00cfea0003800000 */
.L_x_164:
        /* <DEDUP_REMOVED lines=8> */
[----:B------:R-:W-:Y:S01]  /*49b0*/  @!UP0 UIADD3 UR24, UPT, UPT, UR21, 0x2200, URZ ;  /* 0x0000220015188890 */ /* 0x000fe2000fffe0ff */
[----:B------:R-:W-:Y:S01]  /*49c0*/  VOTEU.ALL UP0, P1 ;  /* 0x0000000000ff7886 */ /* 0x000fe20000800000 */
[----:B------:R-:W-:Y:S01]  /*49d0*/  UMOV UR27, UR35 ;  /* 0x00000023001b7c82 */ /* 0x000fe20008000000 */
[----:B------:R-:W-:Y:S02]  /*49e0*/  UMOV UR28, UR36 ;  /* 0x00000024001c7c82 */ /* 0x000fe40008000000 */
[----:B------:R-:W-:Y:S01]  /*49f0*/  IMAD.U32 R10, RZ, RZ, UR5 ;  /* 0x00000005ff0a7e24 */ /* 0x000fe2000f8e00ff */
[----:B------:R-:W-:Y:S01]  /*4a00*/  UPRMT UR6, UR47, 0x654, UR25 ;  /* 0x000006542f067896 */ /* 0x000fe20008000019 */
[----:B------:R-:W-:Y:S02]  /*4a10*/  IMAD.U32 R11, RZ, RZ, UR4 ;  /* 0x00000004ff0b7e24 */ /* 0x000fe4000f8e00ff */
[----:B------:R-:W-:Y:S01]  /*4a20*/  @!P1 IMAD.X R6, RZ, RZ, R17, P0 ;  /* 0x000000ffff069224 */ /* 0x000fe200000e0611 */
        /* <DEDUP_REMOVED lines=8> */
.L_x_166:
[----:B------:R-:W-:Y:S01]  /*4ab0*/  @!P1 R2UR UR5, R8 ;  /* 0x00000000080592ca */ /* 0x000fe200000e0000 */
[----:B------:R-:W-:Y:S01]  /*4ac0*/  VOTEU.ALL UP0, P1 ;  /* 0x0000000000ff7886 */ /* 0x000fe20000800000 */
[----:B------:R-:W-:Y:S01]  /*4ad0*/  @!P1 R2UR UR4, R6 ;  /* 0x00000000060492ca */ /* 0x000fe200000e0000 */
[----:B--2---:R-:W-:Y:S01]  /*4ae0*/  @!P1 IMAD.MOV.U32 R0, RZ, RZ, 0x2000 ;  /* 0x00002000ff009424 */ /* 0x004fe200078e00ff */
[----:B------:R-:W-:Y:S01]  /*4af0*/  UMOV UR8, 0x0 ;  /* 0x0000000000087882 */ /* 0x000fe20000000000 */
[----:B------:R-:W-:Y:S01]  /*4b00*/  UMOV UR9, 0x10000000 ;  /* 0x1000000000097882 */ /* 0x000fe20000000000 */
[----:B------:R-:W-:Y:S01]  /*4b10*/  @!UP0 UIADD3 UR18, UPT, UPT, UR34, 0x40, URZ ;  /* 0x0000004022128890 */ /* 0x000fe2000fffe0ff */
[----:B------:R-:W-:Y:S01]  /*4b20*/  VIADD R14, R14, 0x1 ;  /* 0x000000010e0e7836 */ /* 0x000fe20000000000 */
[----:B------:R-:W-:Y:S01]  /*4b30*/  @!UP0 UIADD3 UR16, UPT, UPT, UR21, 0x4200, URZ ;  /* 0x0000420015108890 */ /* 0x000fe2000fffe0ff */
[----:B------:R-:W-:Y:S01]  /*4b40*/  VOTEU.ALL UP0, P1 ;  /* 0x0000000000ff7886 */ /* 0x000fe20000800000 */
[----:B------:R-:W-:Y:S01]  /*4b50*/  UMOV UR19, UR35 ;  /* 0x0000002300137c82 */ /* 0x000fe20008000000 */
[----:B------:R-:W-:Y:S02]  /*4b60*/  UMOV UR20, UR36 ;  /* 0x0000002400147c82 */ /* 0x000fe40008000000 */
[----:B------:R-:W-:Y:S01]  /*4b70*/  IMAD.U32 R10, RZ, RZ, UR5 ;  /* 0x00000005ff0a7e24 */ /* 0x000fe2000f8e00ff */
[----:B------:R-:W-:Y:S01]  /*4b80*/  UPRMT UR6, UR47, 0x654, UR17 ;  /* 0x000006542f067896 */ /* 0x000fe20008000011 */
        /* <DEDUP_REMOVED lines=9> */
.L_x_168:
[----:B------:R-:W-:Y:S01]  /*4c20*/  @!P1 IADD3 R6, P0, PT, R16, 0x580, RZ ;  /* 0x0000058010069810 */ /* 0x000fe20007f1e0ff */
[----:B------:R-:W-:Y:S01]  /*4c30*/  VOTEU.ALL UP0, P1 ;  /* 0x0000000000ff7886 */ /* 0x000fe20000800000 */
[----:B------:R-:W-:Y:S01]  /*4c40*/  UMOV UR6, 0x0 ;  /* 0x0000000000067882 */ /* 0x000fe20000000000 */
[----:B------:R-:W-:Y:S01]  /*4c50*/  UMOV UR7, 0x10000000 ;  /* 0x1000000000077882 */ /* 0x000fe20000000000 */
[----:B------:R-:W-:Y:S01]  /*4c60*/  @!P1 R2UR UR5, R6 ;  /* 0x00000000060592ca */ /* 0x000fe200000e0000 */
[----:B--2---:R-:W-:Y:S01]  /*4c70*/  @!P1 IMAD.X R0, RZ, RZ, R17, P0 ;  /* 0x000000ffff009224 */ /* 0x004fe200000e0611 */
[----:B------:R-:W-:Y:S01]  /*4c80*/  @!UP0 UIADD3 UR10, UPT, UPT, UR34, 0x60, URZ ;  /* 0x00000060220a8890 */ /* 0x000fe2000fffe0ff */
[----:B------:R-:W-:Y:S01]  /*4c90*/  R2UR UR16, R82 ;  /* 0x00000000521072ca */ /* 0x000fe200000e0000 */
[----:B------:R-:W-:Y:S01]  /*4ca0*/  @!UP0 UIADD3 UR8, UPT, UPT, UR21, 0x6200, URZ ;  /* 0x0000620015088890 */ /* 0x000fe2000fffe0ff */
[----:B------:R-:W-:Y:S01]  /*4cb0*/  ISETP.NE.AND P0, PT, R14, 0x2, PT ;  /* 0x000000020e00780c */ /* 0x000fe20003f05270 */
[----:B------:R-:W-:Y:S01]  /*4cc0*/  @!UP0 UIADD3 UR9, UPT, UPT, UR21, 0x38, URZ ;  /* 0x0000003815098890 */ /* 0x000fe2000fffe0ff */
[----:B------:R-:W-:Y:S01]  /*4cd0*/  @!P1 R2UR UR4, R0 ;  /* 0x00000000000492ca */ /* 0x000fe200000e0000 */
[----:B------:R-:W-:Y:S01]  /*4ce0*/  VOTEU.ALL UP0, P1 ;  /* 0x0000000000ff7886 */ /* 0x000fe20000800000 */
[----:B------:R-:W-:Y:S01]  /*4cf0*/  UMOV UR11, UR35 ;  /* 0x00000023000b7c82 */ /* 0x000fe20008000000 */
[----:B------:R-:W-:Y:S01]  /*4d00*/  UMOV UR12, UR36 ;  /* 0x00000024000c7c82 */ /* 0x000fe20008000000 */
[----:B------:R-:W-:Y:S01]  /*4d10*/  SEL R0, RZ, 0x1, P0 ;  /* 0x00000001ff007807 */ /* 0x000fe20000000000 */
[----:B------:R-:W-:Y:S01]  /*4d20*/  UIADD3 UR20, UPT, UPT, UR13, UR63, URZ ;  /* 0x0000003f0d147290 */ /* 0x000fe2000fffe0ff */
[----:B------:R-:W-:Y:S01]  /*4d30*/  IMAD.U32 R8, RZ, RZ, UR5 ;  /* 0x00000005ff087e24 */ /* 0x000fe2000f8e00ff */
[----:B------:R-:W-:Y:S01]  /*4d40*/  LOP3.LUT R15, R15, 0x1, RZ, 0x3c, !PT ;  /* 0x000000010f0f7812 */ /* 0x000fe200078e3cff */
[----:B------:R-:W-:Y:S01]  /*4d50*/  UPLOP3.LUT UP3, UPT, UPT, UPT, UPT, 0x80, 0x8 ;  /* 0x000000000008789c */ /* 0x000fe20003f6f070 */
[----:B------:R-:W-:Y:S01]  /*4d60*/  LOP3.LUT R13, R13, R0, RZ, 0x3c, !PT ;  /* 0x000000000d0d7212 */ /* 0x000fe200078e3cff */
[----:B------:R-:W-:Y:S01]  /*4d70*/  UIADD3 UR16, UPT, UPT, UR14, UR16, URZ ;  /* 0x000000100e107290 */ /* 0x000fe2000fffe0ff */
[----:B------:R-:W-:Y:S01]  /*4d80*/  SEL R14, R14, RZ, P0 ;  /* 0x000000ff0e0e7207 */ /* 0x000fe20000000000 */
[----:B------:R-:W-:Y:S01]  /*4d90*/  UMOV UR36, UR29 ;  /* 0x0000001d00247c82 */ /* 0x000fe20008000000 */
[----:B------:R-:W-:Y:S01]  /*4da0*/  IMAD.U32 R9, RZ, RZ, UR4 ;  /* 0x00000004ff097e24 */ /* 0x000fe2000f8e00ff */
[----:B------:R-:W-:Y:S04]  /*4db0*/  @!P1 R2UR UR4, R8 ;  /* 0x00000000080492ca */ /* 0x000fe800000e0000 */
[----:B------:R-:W-:Y:S11]  /*4dc0*/  @!P1 R2UR UR5, R9 ;  /* 0x00000000090592ca */ /* 0x000ff600000e0000 */
[----:B------:R-:W-:Y:S02]  /*4dd0*/  @!UPT UIADD3 URZ, UPT, UPT, URZ, URZ, URZ ;  /* 0x000000fffffff290 */ /* 0x000fe4000fffe0ff */
[----:B------:R2:W-:Y:S01]  /*4de0*/  @!UP0 UTMALDG.3D [UR8], [UR4], desc[UR6] ;  /* 0x00000608040085b4 */ /* 0x0005e20008011000 */
[----:B------:R2:W-:Y:S01]  /*4df0*/  @!P1 SYNCS.ARRIVE.TRANS64.RED.A0TR RZ, [UR21+0x38], R7 ;  /* 0x00003807ffff99a7 */ /* 0x0005e20008300415 */
[----:B------:R-:W-:Y:S01]  /*4e00*/  SYNCS.ARRIVE.TRANS64.RED.A1T0 RZ, [UR37], RZ ;  /* 0x000000ffffff79a7 */ /* 0x000fe20008100425 */
[----:B------:R-:W-:Y:S05]  /*4e10*/  BRA.U UP1, `(.L_x_83) ;  /* 0xfffffff101687547 */ /* 0x000fea000b83ffff */
[----:B------:R-:W-:-:S04]  /*4e20*/  SHF.L.U32 R3, R15, 0x1f, RZ ;  /* 0x0000001f0f037819 */ /* 0x000fc800000006ff */
[----:B------:R-:W3:Y:S02]  /*4e30*/  SYNCS.PHASECHK.TRANS64.TRYWAIT P0, [UR21+0x40], R3 ;  /* 0x00004003ff0075a7 */ /* 0x000ee40008001115 */
[----:B---3--:R-:W-:Y:S05]  /*4e40*/  @!P0 BRA `(.L_x_84) ;  /* 0x0000004c00588947 */ /* 0x008fea0003800000 */
.L_x_170:
[----:B------:R-:W4:Y:S02]  /*4e50*/  SYNCS.PHASECHK.TRANS64.TRYWAIT P0, [UR21+0x48], R3 ;  /* 0x00004803ff0075a7 */ /* 0x000f240008001115 */
[----:B----4-:R-:W-:Y:S05]  /*4e60*/  @!P0 BRA `(.L_x_85) ;  /* 0x0000004c00688947 */ /* 0x010fea0003800000 */
.L_x_172:
[----:B------:R-:W4:Y:S02]  /*4e70*/  SYNCS.PHASECHK.TRANS64.TRYWAIT P0, [UR21+0x50], R3 ;  /* 0x00005003ff0075a7 */ /* 0x000f240008001115 */
[----:B----4-:R-:W-:Y:S05]  /*4e80*/  @!P0 BRA `(.L_x_86) ;  /* 0x0000004c00788947 */ /* 0x010fea0003800000 */
.L_x_174:
[----:B---3--:R-:W-:-:S07]  /*4e90*/  MOV R0, UR21 ;  /* 0x0000001500007c02 */ /* 0x008fce0008000f00 */
.L_x_87:
[----:B---3--:R-:W-:-:S04]  /*4ea0*/  SHF.L.U32 R3, R15, 0x1f, RZ ;  /* 0x0000001f0f037819 */ /* 0x008fc800000006ff */
[----:B------:R3:W4:Y:S03]  /*4eb0*/  SYNCS.PHASECHK.TRANS64.TRYWAIT P0, [R0+URZ+0x58], R3 ;  /* 0x00005803000075a7 */ /* 0x00072600080011ff */
[----:B----4-:R-:W-:Y:S05]  /*4ec0*/  @!P0 NANOSLEEP.SYNCS 0x989680 ;  /* 0x009896800000895d */ /* 0x010fea0003900000 */
[----:B------:R-:W4:Y:S02]  /*4ed0*/  @!P0 SYNCS.PHASECHK.TRANS64 P0, [R0+URZ+0x58], R3 ;  /* 0x00005803000085a7 */ /* 0x000f2400080010ff */
[----:B-12-4-:R-:W-:Y:S05]  /*4ee0*/  @P0 EXIT ;  /* 0x000000000000094d */ /* 0x016fea0003800000 */
[----:B------:R-:W-:Y:S05]  /*4ef0*/  BRA `(.L_x_87) ;  /* 0xfffffffc00e87947 */ /* 0x000fea000383ffff */
.L_x_72:
[----:B------:R-:W-:-:S06]  /*4f00*/  UISETP.GE.AND UP0, UPT, UR17, 0x4, UPT ;  /* 0x000000041100788c */ /* 0x000fcc000bf06270 */
[----:B------:R-:W-:-:S13]  /*4f10*/  PLOP3.LUT P0, PT, PT, PT, UP0, 0x80, 0x8 ;  /* 0x000000000008781c */ /* 0x000fda0003f0f008 */
[----:B------:R-:W-:Y:S05]  /*4f20*/  @!P0 EXIT ;  /* 0x000000000000894d */ /* 0x000fea0003800000 */
[----:B------:R-:W-:Y:S01]  /*4f30*/  BAR.SYNC.DEFER_BLOCKING 0x6, 0xa0 ;  /* 0x0182800000007b1d */ /* 0x000fe20000010000 */
[C---:B------:R-:W-:Y:S01]  /*4f40*/  IMAD.SHL.U32 R2, R94.reuse, 0x20, RZ ;  /* 0x000000205e027824 */ /* 0x040fe200078e00ff */
[C---:B------:R-:W-:Y:S01]  /*4f50*/  SHF.L.U32 R37, R94.reuse, 0x10, RZ ;  /* 0x000000105e257819 */ /* 0x040fe200000006ff */
[C---:B------:R-:W-:Y:S01]  /*4f60*/  IMAD.SHL.U32 R93, R94.reuse, 0x4, RZ ;  /* 0x000000045e5d7824 */ /* 0x040fe200078e00ff */
[----:B------:R-:W-:Y:S01]  /*4f70*/  LOP3.LUT R95, R94, 0x60, RZ, 0xc0, !PT ;  /* 0x000000605e5f7812 */ /* 0x000fe200078ec0ff */
[----:B------:R-:W-:Y:S01]  /*4f80*/  HFMA2 R86, -RZ, RZ, 0, 0 ;  /* 0x00000000ff567431 */ /* 0x000fe200000001ff */
[----:B------:R-:W-:Y:S02]  /*4f90*/  UMOV UR44, 0x400 ;  /* 0x00000400002c7882 */ /* 0x000fe40000000000 */
[----:B------:R-:W1:Y:S01]  /*4fa0*/  LDC.64 R78, c[0x0][0x8b0] ;  /* 0x00022c00ff4e7b82 */ /* 0x000e620000000a00 */
[----:B------:R-:W-:Y:S01]  /*4fb0*/  ULEA UR44, UR47, UR44, 0x18 ;  /* 0x0000002c2f2c7291 */ /* 0x000fe2000f8ec0ff */
[----:B------:R-:W-:Y:S01]  /*4fc0*/  LOP3.LUT R6, R2, 0xc0, RZ, 0xc0, !PT ;  /* 0x000000c002067812 */ /* 0x000fe200078ec0ff */
[----:B------:R-:W2:Y:S01]  /*4fd0*/  LDCU.64 UR6, c[0x0][0x890] ;  /* 0x00011200ff0677ac */ /* 0x000ea20008000a00 */
[----:B------:R-:W-:Y:S01]  /*4fe0*/  LOP3.LUT R92, R94, 0x2, RZ, 0xc0, !PT ;  /* 0x000000025e5c7812 */ /* 0x000fe200078ec0ff */
[----:B------:R-:W-:Y:S01]  /*4ff0*/  IMAD.MOV.U32 R90, RZ, RZ, 0x1 ;  /* 0x00000001ff5a7424 */ /* 0x000fe200078e00ff */
[----:B------:R-:W-:Y:S01]  /*5000*/  LOP3.LUT R93, R6, 0x18, R93, 0xf8, !PT ;  /* 0x00000018065d7812 */ /* 0x000fe200078ef85d */
[----:B------:R-:W-:Y:S01]  /*5010*/  UIADD3 UR4, UPT, UPT, UR44, 0x200, URZ ;  /* 0x000002002c047890 */ /* 0x000fe2000fffe0ff */
[----:B------:R-:W3:Y:S01]  /*5020*/  LDC.64 R76, c[0x0][0x8a8] ;  /* 0x00022a00ff4c7b82 */ /* 0x000ee20000000a00 */
[----:B------:R-:W-:Y:S01]  /*5030*/  LOP3.LUT R37, R37, 0x600000, RZ, 0xc0, !PT ;  /* 0x0060000025257812 */ /* 0x000fe200078ec0ff */
[----:B------:R-:W-:Y:S01]  /*5040*/  IMAD.MOV.U32 R36, RZ, RZ, RZ ;  /* 0x000000ffff247224 */ /* 0x000fe200078e00ff */
[----:B------:R-:W-:-:S02]  /*5050*/  LOP3.LUT R93, R93, 0xf20, R2, 0xf8, !PT ;  /* 0x00000f205d5d7812 */ /* 0x000fc400078ef802 */
[----:B------:R-:W-:Y:S01]  /*5060*/  CS2R R88, SRZ ;  /* 0x0000000000587805 */ /* 0x000fe2000001ff00 */
[----:B------:R-:W-:Y:S01]  /*5070*/  IMAD.U32 R84, RZ, RZ, UR4 ;  /* 0x00000004ff547e24 */ /* 0x000fe2000f8e00ff */
[----:B------:R-:W-:Y:S01]  /*5080*/  LOP3.LUT R94, R94, 0x4, RZ, 0xc0, !PT ;  /* 0x000000045e5e7812 */ /* 0x000fe200078ec0ff */
[----:B------:R-:W4:Y:S01]  /*5090*/  LDCU UR60, c[0x0][0x370] ;  /* 0x00006e00ff3c77ac */ /* 0x000f220008000800 */
[----:B------:R-:W4:Y:S02]  /*50a0*/  LDS R0, [UR44+0x120] ;  /* 0x0001202cff007984 */ /* 0x000f240008000800 */
[----:B------:R-:W-:Y:S01]  /*50b0*/  LEA R93, R93, R84, 0x1 ;  /* 0x000000545d5d7211 */ /* 0x000fe200078e08ff */
[----:B------:R-:W1:Y:S01]  /*50c0*/  LDCU UR43, c[0x0][0xb0c] ;  /* 0x00016180ff2b77ac */ /* 0x000e620008000800 */
[----:B--2---:R-:W-:Y:S01]  /*50d0*/  IMAD.U32 R97, RZ, RZ, UR6 ;  /* 0x00000006ff617e24 */ /* 0x004fe2000f8e00ff */
[----:B------:R-:W-:Y:S02]  /*50e0*/  MOV R96, UR7 ;  /* 0x0000000700607c02 */ /* 0x000fe40008000f00 */
[--C-:B------:R-:W-:Y:S01]  /*50f0*/  IMAD R92, R92, -0x10, R93.reuse ;  /* 0xfffffff05c5c7824 */ /* 0x100fe200078e025d */
[----:B------:R-:W2:Y:S01]  /*5100*/  LDCU UR39, c[0x0][0xb30] ;  /* 0x00016600ff2777ac */ /* 0x000ea20008000800 */
[----:B------:R-:W-:Y:S01]  /*5110*/  IMAD R91, R94, -0x10, R93 ;  /* 0xfffffff05e5b7824 */ /* 0x000fe200078e025d */
[----:B------:R-:W1:Y:S01]  /*5120*/  LDCU.64 UR54, c[0x0][0x888] ;  /* 0x00011100ff3677ac */ /* 0x000e620008000a00 */
[----:B------:R-:W1:Y:S01]  /*5130*/  LDCU.64 UR40, c[0x0][0xb28] ;  /* 0x00016500ff2877ac */ /* 0x000e620008000a00 */
[----:B------:R-:W1:Y:S01]  /*5140*/  LDCU.128 UR56, c[0x0][0xb10] ;  /* 0x00016200ff3877ac */ /* 0x000e620008000c00 */
[----:B------:R-:W1:Y:S01]  /*5150*/  LDCU UR53, c[0x0][0x374] ;  /* 0x00006e80ff3577ac */ /* 0x000e620008000800 */
[----:B------:R-:W-:Y:S01]  /*5160*/  UMOV UR52, URZ ;  /* 0x000000ff00347c82 */ /* 0x000fe20008000000 */
[----:B------:R-:W-:Y:S01]  /*5170*/  UMOV UR46, URZ ;  /* 0x000000ff002e7c82 */ /* 0x000fe20008000000 */
[----:B-1234-:R-:W-:-:S07]  /*5180*/  IMAD.IADD R37, R0, 0x1, R37 ;  /* 0x0000000100257824 */ /* 0x01efce00078e0225 */
.L_x_131:
[----:B------:R-:W-:Y:S02]  /*5190*/  LEA R3, R86, UR44, 0x3 ;  /* 0x0000002c56037c11 */ /* 0x000fe4000f8e18ff */
[----:B------:R-:W-:Y:S02]  /*51a0*/  SHF.L.U32 R0, R88, 0x1f, RZ ;  /* 0x0000001f58007819 */ /* 0x000fe400000006ff */
[----:B------:R-:W-:Y:S02]  /*51b0*/  LEA R5, R86, UR44, 0x4 ;  /* 0x0000002c56057c11 */ /* 0x000fe4000f8e20ff */
[----:B-1----:R-:W1:Y:S02]  /*51c0*/  SYNCS.PHASECHK.TRANS64.TRYWAIT P0, [R3+URZ+0x70], R0 ;  /* 0x00007000030075a7 */ /* 0x002e6400080011ff */
[----:B-12---:R-:W-:Y:S05]  /*51d0*/  @!P0 BRA `(.L_x_88) ;  /* 0x0000004800bc8947 */ /* 0x006fea0003800000 */
.L_x_175:
        /* <DEDUP_REMOVED lines=11> */
[----:B------:R-:W-:Y:S01]  /*5290*/  PLOP3.LUT P0, PT, PT, PT, UP1, 0x80, 0x8 ;  /* 0x000000000008781c */ /* 0x000fe20003f0f018 */
[----:B------:R-:W-:Y:S11]  /*52a0*/  UP2UR UR62, UPR, URZ, 0x2 ;  /* 0x00000002ff3e7883 */ /* 0x000ff60008000000 */
[----:B------:R-:W-:Y:S01]  /*52b0*/  @!UPT UIADD3 URZ, UPT, UPT, URZ, URZ, URZ ;  /* 0x000000fffffff290 */ /* 0x000fe2000fffe0ff */
[----:B-1----:R-:W-:Y:S02]  /*52c0*/  @P0 SHF.R.U32.HI R0, RZ, 0x10, R5 ;  /* 0x00000010ff000819 */ /* 0x002fe40000011605 */
        /* <DEDUP_REMOVED lines=12> */
[----:B------:R-:W2:Y:S01]  /*5390*/  LDCU UR12, c[0x0][0xb20] ;  /* 0x00016400ff0c77ac */ /* 0x000ea20008000800 */
[----:B------:R-:W-:Y:S02]  /*53a0*/  UIMAD.WIDE.U32 UR4, UR53, UR59, URZ ;  /* 0x0000003b350472a5 */ /* 0x000fe4000f8e00ff */
[----:B------:R-:W-:Y:S02]  /*53b0*/  UIMAD.WIDE.U32 UR6, UR60, UR56, URZ ;  /* 0x000000383c0672a5 */ /* 0x000fe4000f8e00ff */
[----:B------:R-:W-:Y:S02]  /*53c0*/  UISETP.NE.AND UP0, UPT, UR58, 0x1, UPT ;  /* 0x000000013a00788c */ /* 0x000fe4000bf05270 */
[----:B------:R-:W-:Y:S02]  /*53d0*/  UIMAD.WIDE.U32 UR8, UR37, UR59, URZ ;  /* 0x0000003b250872a5 */ /* 0x000fe4000f8e00ff */
[----:B------:R-:W-:Y:S02]  /*53e0*/  UIMAD.WIDE.U32 UR10, UR38, UR56, URZ ;  /* 0x00000038260a72a5 */ /* 0x000fe4000f8e00ff */
[----:B------:R-:W-:Y:S02]  /*53f0*/  UISETP.NE.AND UP1, UPT, UR43, 0x1, UPT ;  /* 0x000000012b00788c */ /* 0x000fe4000bf25270 */
[----:B------:R-:W-:Y:S01]  /*5400*/  UISETP.NE.AND UP2, UPT, UR42, 0x1, UPT ;  /* 0x000000012a00788c */ /* 0x000fe2000bf45270 */
[----:B------:R-:W-:Y:S02]  /*5410*/  UMOV UR4, UR5 ;  /* 0x0000000500047c82 */ /* 0x000fe40008000000 */
[----:B--2---:R-:W-:Y:S03]  /*5420*/  USHF.R.U32.HI UR5, URZ, UR12, UR4 ;  /* 0x0000000cff057299 */ /* 0x004fe60008011604 */
[----:B------:R-:W-:Y:S02]  /*5430*/  UMOV UR4, UR7 ;  /* 0x0000000700047c82 */ /* 0x000fe40008000000 */
[----:B------:R-:W-:Y:S02]  /*5440*/  USHF.R.U32.HI UR7, URZ, UR57, UR4 ;  /* 0x00000039ff077299 */ /* 0x000fe40008011604 */
[----:B------:R-:W-:Y:S02]  /*5450*/  USEL UR4, UR53, UR5, !UP0 ;  /* 0x0000000535047287 */ /* 0x000fe4000c000000 */
[----:B------:R-:W-:Y:S01]  /*5460*/  USEL UR7, UR60, UR7, !UP1 ;  /* 0x000000073c077287 */ /* 0x000fe2000c800000 */
[----:B------:R-:W-:Y:S01]  /*5470*/  UMOV UR5, UR9 ;  /* 0x0000000900057c82 */ /* 0x000fe20008000000 */
[----:B------:R-:W-:Y:S02]  /*5480*/  UIMAD.WIDE.U32 UR8, UR4, UR40, URZ ;  /* 0x00000028040872a5 */ /* 0x000fe4000f8e00ff */
[----:B------:R-:W-:Y:S03]  /*5490*/  USHF.R.U32.HI UR6, URZ, UR12, UR5 ;  /* 0x0000000cff067299 */ /* 0x000fe60008011605 */
[----:B------:R-:W-:Y:S01]  /*54a0*/  UMOV UR5, UR11 ;  /* 0x0000000b00057c82 */ /* 0x000fe20008000000 */
[----:B------:R-:W-:Y:S02]  /*54b0*/  UIMAD.WIDE.U32 UR10, UR7, UR40, URZ ;  /* 0x00000028070a72a5 */ /* 0x000fe4000f8e00ff */
[----:B------:R-:W-:Y:S02]  /*54c0*/  USHF.R.U32.HI UR12, URZ, UR57, UR5 ;  /* 0x00000039ff0c7299 */ /* 0x000fe40008011605 */
[----:B------:R-:W-:Y:S01]  /*54d0*/  USEL UR6, UR37, UR6, !UP0 ;  /* 0x0000000625067287 */ /* 0x000fe2000c000000 */
[----:B------:R-:W-:Y:S02]  /*54e0*/  UMOV UR5, UR9 ;  /* 0x0000000900057c82 */ /* 0x000fe40008000000 */
[----:B------:R-:W-:Y:S01]  /*54f0*/  UMOV UR10, UR11 ;  /* 0x0000000b000a7c82 */ /* 0x000fe20008000000 */
[----:B------:R-:W-:Y:S02]  /*5500*/  @UP2 USHF.R.U32.HI UR4, URZ, UR41, UR5 ;  /* 0x00000029ff042299 */ /* 0x000fe40008011605 */
[----:B------:R-:W-:Y:S02]  /*5510*/  @UP2 USHF.R.U32.HI UR7, URZ, UR41, UR10 ;  /* 0x00000029ff072299 */ /* 0x000fe4000801160a */
[----:B------:R-:W-:Y:S02]  /*5520*/  UIMAD UR4, UR42, UR4, URZ ;  /* 0x000000042a0472a4 */ /* 0x000fe4000f8e02ff */
        /* <DEDUP_REMOVED lines=8> */
[----:B------:R-:W-:Y:S02]  /*55b0*/  USEL UR11, UR6, UR4, !UP2 ;  /* 0x00000004060b7287 */ /* 0x000fe4000d000000 */
[----:B------:R-:W-:Y:S02]  /*55c0*/  UIADD3 UR8, UPT, UPT, -UR5, URZ, URZ ;  /* 0x000000ff05087290 */ /* 0x000fe4000fffe1ff */
[----:B------:R-:W-:Y:S01]  /*55d0*/  UIADD3 UR10, UPT, UPT, -UR11, URZ, URZ ;  /* 0x000000ff0b0a7290 */ /* 0x000fe2000fffe1ff */
[----:B------:R-:W-:Y:S01]  /*55e0*/  @!UP0 UMOV UR4, UR9 ;  /* 0x0000000900048c82 */ /* 0x000fe20008000000 */
[----:B------:R-:W-:Y:S02]  /*55f0*/  UIADD3 UR9, UPT, UPT, -UR6, URZ, URZ ;  /* 0x000000ff06097290 */ /* 0x000fe4000fffe1ff */
[----:B------:R-:W-:Y:S02]  /*5600*/  @!UP0 USHF.R.U32.HI UR4, URZ, UR41, UR4 ;  /* 0x00000029ff048299 */ /* 0x000fe40008011604 */
[----:B------:R-:W-:Y:S02]  /*5610*/  UIMAD UR10, UR42, UR10, UR6 ;  /* 0x0000000a2a0a72a4 */ /* 0x000fe4000f8e0206 */
[----:B------:R-:W-:Y:S04]  /*5620*/  @!UP0 USEL UR4, UR5, UR4, !UP2 ;  /* 0x0000000405048287 */ /* 0x000fe8000d000000 */
[----:B------:R-:W-:Y:S02]  /*5630*/  @!UP0 UIMAD UR10, UR7, UR10, UR4 ;  /* 0x0000000a070a82a4 */ /* 0x000fe4000f8e0204 */
[----:B------:R-:W-:Y:S02]  /*5640*/  @!UP0 UIADD3 UR11, UPT, UPT, UR11, -UR4, URZ ;  /* 0x800000040b0b8290 */ /* 0x000fe4000fffe0ff */
[----:B------:R-:W-:Y:S02]  /*5650*/  UIMAD UR7, UR43, UR8, UR38 ;  /* 0x000000082b0772a4 */ /* 0x000fe4000f8e0226 */
[----:B------:R-:W-:Y:S02]  /*5660*/  @!UP0 UIMAD UR6, UR11, UR42, UR5 ;  /* 0x0000002a0b0682a4 */ /* 0x000fe4000f8e0205 */
[----:B------:R-:W-:Y:S01]  /*5670*/  UIMAD UR4, UR58, UR9, UR37 ;  /* 0x000000093a0472a4 */ /* 0x000fe2000f8e0225 */
[----:B------:R-:W-:Y:S02]  /*5680*/  @!UP0 UMOV UR5, UR10 ;  /* 0x0000000a00058c82 */ /* 0x000fe40008000000 */
[----:B------:R-:W-:Y:S02]  /*5690*/  UIMAD UR38, UR5, UR43, UR7 ;  /* 0x0000002b052672a4 */ /* 0x000fe4000f8e0207 */
[----:B------:R-:W-:Y:S11]  /*56a0*/  UIMAD UR37, UR6, UR58, UR4 ;  /* 0x0000003a062572a4 */ /* 0x000ff6000f8e0204 */
[----:B------:R-:W-:Y:S01]  /*56b0*/  @!UPT UIADD3 URZ, UPT, UPT, URZ, URZ, URZ ;  /* 0x000000fffffff290 */ /* 0x000fe2000fffe0ff */
.L_x_89:
[----:B------:R-:W-:Y:S01]  /*56c0*/  UISETP.NE.AND UP0, UPT, UR39, 0x1, UPT ;  /* 0x000000012700788c */ /* 0x000fe2000bf05270 */
[----:B------:R-:W-:Y:S01]  /*56d0*/  LOP3.LUT P0, RZ, R84, 0x1b0, RZ, 0xc0, !PT ;  /* 0x000001b054ff7812 */ /* 0x000fe2000780c0ff */
[----:B------:R-:W-:Y:S01]  /*56e0*/  USHF.L.U32 UR50, UR16, 0x7, URZ ;  /* 0x0000000710327899 */ /* 0x000fe200080006ff */
[----:B------:R-:W-:Y:S01]  /*56f0*/  BSSY.RECONVERGENT B6, `(.L_x_90) ;  /* 0x0000034000067945 */ /* 0x000fe20003800200 */
[----:B------:R-:W-:Y:S01]  /*5700*/  USHF.L.U32 UR49, UR20, 0x7, URZ ;  /* 0x0000000714317899 */ /* 0x000fe200080006ff */
[----:B------:R-:W-:Y:S06]  /*5710*/  IADD3 R86, PT, PT, R86, 0x1, RZ ;  /* 0x0000000156567810 */ /* 0x000fec0007ffe0ff */
[----:B------:R-:W2:Y:S01]  /*5720*/  @!UP0 LDCU.128 UR12, c[0x0][0xb10] ;  /* 0x00016200ff0c87ac */ /* 0x000ea20008000c00 */
[----:B------:R-:W3:Y:S01]  /*5730*/  @!UP0 LDCU UR5, c[0x0][0xb0c] ;  /* 0x00016180ff0587ac */ /* 0x000ee20008000800 */
[----:B------:R-:W4:Y:S01]  /*5740*/  @!UP0 LDCU UR10, c[0x0][0xb20] ;  /* 0x00016400ff0a87ac */ /* 0x000f220008000800 */
[----:B--2---:R-:W-:Y:S02]  /*5750*/  UIMAD.WIDE.U32 UR8, UR38, UR12, URZ ;  /* 0x0000000c260872a5 */ /* 0x004fe4000f8e00ff */
[----:B------:R-:W-:Y:S02]  /*5760*/  UIMAD.WIDE.U32 UR6, UR37, UR15, URZ ;  /* 0x0000000f250672a5 */ /* 0x000fe4000f8e00ff */
[----:B------:R-:W-:Y:S03]  /*5770*/  @!UP0 UISETP.NE.AND UP1, UPT, UR14, 0x1, UPT ;  /* 0x000000010e00888c */ /* 0x000fe6000bf25270 */
[----:B------:R-:W-:Y:S01]  /*5780*/  @!UP0 UMOV UR4, UR9 ;  /* 0x0000000900048c82 */ /* 0x000fe20008000000 */
[----:B---3--:R-:W-:Y:S02]  /*5790*/  @!UP0 UISETP.NE.AND UP2, UPT, UR5, 0x1, UPT ;  /* 0x000000010500888c */ /* 0x008fe4000bf45270 */
[----:B------:R-:W-:Y:S01]  /*57a0*/  @!UP0 USHF.R.U32.HI UR4, URZ, UR13, UR4 ;  /* 0x0000000dff048299 */ /* 0x000fe20008011604 */
[----:B------:R-:W-:Y:S02]  /*57b0*/  @!UP0 UMOV UR6, UR7 ;  /* 0x0000000700068c82 */ /* 0x000fe40008000000 */
[----:B----4-:R-:W-:Y:S02]  /*57c0*/  @!UP0 USHF.R.U32.HI UR6, URZ, UR10, UR6 ;  /* 0x0000000aff068299 */ /* 0x010fe40008011606 */
[----:B------:R-:W-:Y:S02]  /*57d0*/  @!UP0 USEL UR7, UR38, UR4, !UP2 ;  /* 0x0000000426078287 */ /* 0x000fe4000d000000 */
[----:B------:R-:W-:Y:S04]  /*57e0*/  @!UP0 USEL UR6, UR37, UR6, !UP1 ;  /* 0x0000000625068287 */ /* 0x000fe8000c800000 */
[----:B------:R-:W-:Y:S02]  /*57f0*/  @!UP0 UIADD3 UR4, UPT, UPT, -UR7, UR6, URZ ;  /* 0x0000000607048290 */ /* 0x000fe4000fffe1ff */
[----:B------:R-:W-:Y:S02]  /*5800*/  @!UP0 UIADD3 UR6, UPT, UPT, UR7, -UR6, URZ ;  /* 0x8000000607068290 */ /* 0x000fe4000fffe0ff */
[----:B------:R-:W-:Y:S02]  /*5810*/  @!UP0 UIMAD UR38, UR4, UR5, UR38 ;  /* 0x00000005042682a4 */ /* 0x000fe4000f8e0226 */
[----:B------:R-:W-:Y:S01]  /*5820*/  @!UP0 UIMAD UR37, UR6, UR14, UR37 ;  /* 0x0000000e062582a4 */ /* 0x000fe2000f8e0225 */
[----:B------:R-:W-:Y:S11]  /*5830*/  @!P0 BRA `(.L_x_91) ;  /* 0x00000000007c8947 */ /* 0x000ff60003800000 */
[----:B------:R-:W2:Y:S01]  /*5840*/  LDCU.64 UR8, c[0x4][0x80] ;  /* 0x01001000ff0877ac */ /* 0x000ea20008000a00 */
[----:B------:R-:W-:Y:S01]  /*5850*/  MOV R2, 0x0 ;  /* 0x0000000000027802 */ /* 0x000fe20000000f00 */
[----:B------:R-:W-:Y:S02]  /*5860*/  HFMA2 R12, -RZ, RZ, 0, 5.9604644775390625e-08 ;  /* 0x00000001ff0c7431 */ /* 0x000fe400000001ff */
[----:B------:R-:W-:Y:S01]  /*5870*/  IMAD.MOV.U32 R8, RZ, RZ, 0x70 ;  /* 0x00000070ff087424 */ /* 0x000fe200078e00ff */
[----:B------:R3:W4:Y:S01]  /*5880*/  LDC.64 R14, c[0x4][R2] ;  /* 0x01000000020e7b82 */ /* 0x0007220000000a00 */
[----:B------:R-:W1:Y:S01]  /*5890*/  LDCU.64 UR6, c[0x4][0x88] ;  /* 0x01001100ff0677ac */ /* 0x000e620008000a00 */
[----:B------:R-:W-:Y:S01]  /*58a0*/  IMAD.MOV.U32 R13, RZ, RZ, RZ ;  /* 0x000000ffff0d7224 */ /* 0x000fe200078e00ff */
[----:B------:R-:W1:Y:S01]  /*58b0*/  LDCU.64 UR4, c[0x4][0x8] ;  /* 0x01000100ff0477ac */ /* 0x000e620008000a00 */
[----:B--2---:R-:W-:Y:S01]  /*58c0*/  MOV R5, UR9 ;  /* 0x0000000900057c02 */ /* 0x004fe20008000f00 */
[----:B------:R-:W-:Y:S01]  /*58d0*/  IMAD.U32 R4, RZ, RZ, UR8 ;  /* 0x00000008ff047e24 */ /* 0x000fe2000f8e00ff */
[----:B-1----:R-:W-:Y:S01]  /*58e0*/  MOV R7, UR7 ;  /* 0x0000000700077c02 */ /* 0x002fe20008000f00 */
[----:B------:R-:W-:Y:S01]  /*58f0*/  IMAD.U32 R6, RZ, RZ, UR6 ;  /* 0x00000006ff067e24 */ /* 0x000fe2000f8e00ff */
[----:B------:R-:W-:Y:S01]  /*5900*/  MOV R11, UR5 ;  /* 0x00000005000b7c02 */ /* 0x000fe20008000f00 */
[----:B------:R-:W-:Y:S02]  /*5910*/  IMAD.U32 R10, RZ, RZ, UR4 ;  /* 0x00000004ff0a7e24 */ /* 0x000fe4000f8e00ff */
[----:B------:R-:W-:Y:S07]  /*5920*/  LEPC R20, `(.L_x_92) ;  /* 0x000000001014794e */ /* 0x000fee0000000000 */
[----:B---345:R-:W-:Y:S05]  /*5930*/  CALL.ABS.NOINC R14 ;  /* 0x000000000e007343 */ /* 0x038fea0003c00000 */
.L_x_92:
[----:B------:R-:W1:Y:S01]  /*5940*/  LDCU.64 UR8, c[0x4][0x80] ;  /* 0x01001000ff0877ac */ /* 0x000e620008000a00 */
[----:B------:R-:W2:Y:S01]  /*5950*/  LDC.64 R2, c[0x4][R2] ;  /* 0x0100000002027b82 */ /* 0x000ea20000000a00 */
[----:B------:R-:W-:Y:S02]  /*5960*/  HFMA2 R12, -RZ, RZ, 0, 5.9604644775390625e-08 ;  /* 0x00000001ff0c7431 */ /* 0x000fe400000001ff */
[----:B------:R-:W-:Y:S02]  /*5970*/  IMAD.MOV.U32 R8, RZ, RZ, 0x70 ;  /* 0x00000070ff087424 */ /* 0x000fe400078e00ff */
[----:B------:R-:W-:Y:S01]  /*5980*/  IMAD.MOV.U32 R13, RZ, RZ, RZ ;  /* 0x000000ffff0d7224 */ /* 0x000fe200078e00ff */
[----:B------:R-:W3:Y:S01]  /*5990*/  LDCU.64 UR6, c[0x4][0x88] ;  /* 0x01001100ff0677ac */ /* 0x000ee20008000a00 */
[----:B------:R-:W4:Y:S01]  /*59a0*/  LDCU.64 UR4, c[0x4][0x8] ;  /* 0x01000100ff0477ac */ /* 0x000f220008000a00 */
[----:B-1----:R-:W-:Y:S02]  /*59b0*/  MOV R4, UR8 ;  /* 0x0000000800047c02 */ /* 0x002fe40008000f00 */
[----:B------:R-:W-:Y:S02]  /*59c0*/  MOV R5, UR9 ;  /* 0x0000000900057c02 */ /* 0x000fe40008000f00 */
[----:B---3--:R-:W-:Y:S01]  /*59d0*/  MOV R7, UR7 ;  /* 0x0000000700077c02 */ /* 0x008fe20008000f00 */
[----:B------:R-:W-:Y:S01]  /*59e0*/  IMAD.U32 R6, RZ, RZ, UR6 ;  /* 0x00000006ff067e24 */ /* 0x000fe2000f8e00ff */
[----:B----4-:R-:W-:Y:S01]  /*59f0*/  MOV R11, UR5 ;  /* 0x00000005000b7c02 */ /* 0x010fe20008000f00 */
[----:B------:R-:W-:Y:S02]  /*5a00*/  IMAD.U32 R10, RZ, RZ, UR4 ;  /* 0x00000004ff0a7e24 */ /* 0x000fe4000f8e00ff */
[----:B------:R-:W-:Y:S07]  /*5a10*/  LEPC R20, `(.L_x_91) ;  /* 0x000000001014794e */ /* 0x000fee0000000000 */
[----:B--2---:R-:W-:Y:S05]  /*5a20*/  CALL.ABS.NOINC R2 ;  /* 0x0000000002007343 */ /* 0x004fea0003c00000 */
.L_x_91:
[----:B------:R-:W-:Y:S05]  /*5a30*/  BSYNC.RECONVERGENT B6 ;  /* 0x0000000000067941 */ /* 0x000fea0003800200 */
.L_x_90:
[----:B------:R-:W-:Y:S02]  /*5a40*/  R2UR UR6, R83 ;  /* 0x00000000530672ca */ /* 0x000fe400000e0000 */
[----:B------:R-:W-:Y:S02]  /*5a50*/  R2UR UR5, R97 ;  /* 0x00000000610572ca */ /* 0x000fe400000e0000 */
[----:B------:R-:W-:Y:S02]  /*5a60*/  R2UR UR4, R96 ;  /* 0x00000000600472ca */ /* 0x000fe400000e0000 */
[----:B------:R-:W-:Y:S02]  /*5a70*/  ISETP.NE.U32.AND P4, PT, R78, RZ, PT ;  /* 0x000000ff4e00720c */ /* 0x000fe40003f85070 */
[----:B------:R-:W-:Y:S02]  /*5a80*/  ISETP.NE.U32.AND P2, PT, RZ, UR54, PT ;  /* 0x00000036ff007c0c */ /* 0x000fe4000bf45070 */
[----:B------:R-:W-:Y:S02]  /*5a90*/  ISETP.NE.AND.EX P4, PT, R79, RZ, PT, P4 ;  /* 0x000000ff4f00720c */ /* 0x000fe40003f85340 */
[----:B------:R-:W-:Y:S01]  /*5aa0*/  ISETP.NE.AND.EX P2, PT, RZ, UR55, PT, P2 ;  /* 0x00000037ff007c0c */ /* 0x000fe2000bf45320 */
[----:B------:R-:W-:Y:S02]  /*5ab0*/  UISETP.NE.AND UP2, UPT, UR6, URZ, UPT ;  /* 0x000000ff0600728c */ /* 0x000fe4000bf45270 */
[----:B------:R-:W-:Y:S04]  /*5ac0*/  UISETP.NE.U32.AND UP0, UPT, UR5, URZ, UPT ;  /* 0x000000ff0500728c */ /* 0x000fe8000bf05070 */
[----:B------:R-:W-:Y:S01]  /*5ad0*/  UISETP.NE.AND.EX UP1, UPT, UR4, URZ, UPT, UP0 ;  /* 0x000000ff0400728c */ /* 0x000fe2000bf25300 */
[----:B------:R-:W-:Y:S01]  /*5ae0*/  PLOP3.LUT P1, PT, PT, PT, UP2, 0x80, 0x8 ;  /* 0x000000000008781c */ /* 0x000fe20003f2f028 */
[----:B------:R-:W-:Y:S03]  /*5af0*/  UPLOP3.LUT UP0, UPT, UPT, UPT, UPT, 0x40, 0x4 ;  /* 0x000000000004789c */ /* 0x000fe60003f0e870 */
[----:B------:R-:W-:Y:S06]  /*5b00*/  @UP2 UPLOP3.LUT UP0, UPT, UPT, UPT, UP1, 0x80, 0x8 ;  /* 0x000000000008289c */ /* 0x000fec0003f0f010 */
[----:B------:R-:W-:Y:S01]  /*5b10*/  PLOP3.LUT P0, PT, PT, PT, UP0, 0x80, 0x8 ;  /* 0x000000000008781c */ /* 0x000fe20003f0f008 */
[----:B------:R-:W-:Y:S01]  /*5b20*/  @!UPT UIADD3 URZ, UPT, UPT, URZ, URZ, URZ ;  /* 0x000000fffffff290 */ /* 0x000fe2000fffe0ff */
[----:B------:R-:W-:Y:S11]  /*5b30*/  BRA.U !UP1, `(.L_x_93) ;  /* 0x0000000109407547 */ /* 0x000ff6000b800000 */
[----:B------:R-:W-:Y:S01]  /*5b40*/  UISETP.NE.U32.AND UP0, UPT, UR54, URZ, UPT ;  /* 0x000000ff3600728c */ /* 0x000fe2000bf05070 */
[----:B------:R-:W-:Y:S01]  /*5b50*/  R2UR UR6, R97 ;  /* 0x00000000610672ca */ /* 0x000fe200000e0000 */
[----:B------:R-:W2:Y:S01]  /*5b60*/  LDCU.64 UR8, c[0x0][0x358] ;  /* 0x00006b00ff0877ac */ /* 0x000ea20008000a00 */
[----:B------:R-:W-:Y:S02]  /*5b70*/  HFMA2 R80, -RZ, RZ, 0, 5.9604644775390625e-08 ;  /* 0x00000001ff507431 */ /* 0x000fe400000001ff */
[----:B-1----:R-:W-:Y:S01]  /*5b80*/  IMAD.MOV.U32 R0, RZ, RZ, 0x1 ;  /* 0x00000001ff007424 */ /* 0x002fe200078e00ff */
[----:B------:R-:W-:Y:S06]  /*5b90*/  UISETP.NE.AND.EX UP0, UPT, UR55, URZ, UPT, UP0 ;  /* 0x000000ff3700728c */ /* 0x000fec000bf05300 */
[----:B------:R-:W-:Y:S05]  /*5ba0*/  PLOP3.LUT P3, PT, PT, PT, UP0, 0x80, 0x8 ;  /* 0x000000000008781c */ /* 0x000fea0003f6f008 */
[----:B------:R-:W1:Y:S01]  /*5bb0*/  @UP0 LDCU.64 UR4, c[0x0][0x888] ;  /* 0x00011100ff0407ac */ /* 0x000e620008000a00 */
[----:B------:R-:W-:Y:S07]  /*5bc0*/  @UP0 UIMAD UR6, UR36, UR6, URZ ;  /* 0x00000006240602a4 */ /* 0x000fee000f8e02ff */
[----:B------:R-:W-:Y:S01]  /*5bd0*/  @!P3 PRMT R80, R0, 0x7610, R80 ;  /* 0x000076100050b816 */ /* 0x000fe20000000050 */
[----:B-1----:R-:W-:Y:S06]  /*5be0*/  @UP0 UIMAD.WIDE UR4, UR6, 0x4, UR4 ;  /* 0x00000004060408a5 */ /* 0x002fec000f8e0204 */
[----:B------:R-:W-:Y:S02]  /*5bf0*/  IMAD.U32 R2, RZ, RZ, UR4 ;  /* 0x00000004ff027e24 */ /* 0x000fe4000f8e00ff */
[----:B------:R-:W-:Y:S03]  /*5c00*/  IMAD.U32 R3, RZ, RZ, UR5 ;  /* 0x00000005ff037e24 */ /* 0x000fe6000f8e00ff */
[----:B------:R-:W1:Y:S02]  /*5c10*/  @!UP0 LDCU UR4, c[0x0][0x880] ;  /* 0x00011000ff0487ac */ /* 0x000e640008000800 */
[----:B--2--5:R2:W5:Y:S02]  /*5c20*/  @P3 LDG.E R41, desc[UR8][R2.64] ;  /* 0x0000000802293981 */ /* 0x024564000c1e1900 */
[----:B-12---:R-:W-:Y:S02]  /*5c30*/  @!P3 MOV R41, UR4 ;  /* 0x000000040029bc02 */ /* 0x006fe40008000f00 */
.L_x_93:
[----:B------:R-:W-:Y:S05]  /*5c40*/  @!P4 BRA `(.L_x_94) ;  /* 0x000000000024c947 */ /* 0x000fea0003800000 */
[----:B------:R-:W-:Y:S01]  /*5c50*/  ISETP.NE.U32.AND P3, PT, R76, RZ, PT ;  /* 0x000000ff4c00720c */ /* 0x000fe20003f65070 */
[----:B------:R-:W2:Y:S03]  /*5c60*/  LDCU.64 UR4, c[0x0][0x358] ;  /* 0x00006b00ff0477ac */ /* 0x000ea60008000a00 */
[----:B------:R-:W-:Y:S11]  /*5c70*/  ISETP.NE.AND.EX P3, PT, R77, RZ, PT, P3 ;  /* 0x000000ff4d00720c */ /* 0x000ff60003f65330 */
[----:B------:R-:W-:Y:S02]  /*5c80*/  @!UPT UIADD3 URZ, UPT, UPT, URZ, URZ, URZ ;  /* 0x000000fffffff290 */ /* 0x000fe4000fffe0ff */
[----:B------:R-:W3:Y:S01]  /*5c90*/  @P3 LDC.64 R2, c[0x0][0x8a8] ;  /* 0x00022a00ff023b82 */ /* 0x000ee20000000a00 */
[----:B-1----:R-:W-:Y:S04]  /*5ca0*/  @P3 IMAD R0, R78, UR36, RZ ;  /* 0x000000244e003c24 */ /* 0x002fe8000f8e02ff */
[----:B---3--:R-:W-:Y:S05]  /*5cb0*/  @P3 IMAD.WIDE R2, R0, 0x4, R2 ;  /* 0x0000000400023825 */ /* 0x008fea00078e0202 */
[----:B--2--5:R2:W5:Y:S02]  /*5cc0*/  @P3 LDG.E R38, desc[UR4][R2.64] ;  /* 0x0000000402263981 */ /* 0x024564000c1e1900 */
[----:B--2---:R-:W3:Y:S02]  /*5cd0*/  @!P3 LDC R38, c[0x0][0x8a0] ;  /* 0x00022800ff26bb82 */ /* 0x004ee40000000800 */
.L_x_94:
[----:B-----5:R-:W-:Y:S01]  /*5ce0*/  FSETP.NEU.AND P3, PT, R41, RZ, PT ;  /* 0x000000ff2900720b */ /* 0x020fe20003f6d000 */
[----:B------:R-:W-:Y:S01]  /*5cf0*/  BSSY B1, `(.L_x_95) ;  /* 0x0000039000017945 */ /* 0x000fe20003800000 */
[----:B------:R-:W-:Y:S01]  /*5d00*/  SEL R3, RZ, 0xffffffff, P2 ;  /* 0xffffffffff037807 */ /* 0x000fe20001000000 */
[----:B------:R-:W-:Y:S01]  /*5d10*/  IMAD.MOV.U32 R47, RZ, RZ, 0x1 ;  /* 0x00000001ff2f7424 */ /* 0x000fe200078e00ff */
[----:B------:R-:W-:Y:S01]  /*5d20*/  @P1 LOP3.LUT P2, RZ, R80, 0xff, RZ, 0xc0, !PT ;  /* 0x000000ff50ff1812 */ /* 0x000fe2000784c0ff */
[----:B------:R-:W-:Y:S01]  /*5d30*/  IMAD R39, R36, 0x80, R37 ;  /* 0x0000008024277824 */ /* 0x000fe200078e0225 */
[----:B------:R-:W-:Y:S01]  /*5d40*/  @P1 SEL R2, RZ, 0xffffffff, P3 ;  /* 0xffffffffff021807 */ /* 0x000fe20001800000 */
[----:B------:R-:W-:Y:S01]  /*5d50*/  IMAD R87, R94, -0x10, R92 ;  /* 0xfffffff05e577824 */ /* 0x000fe200078e025c */
[----:B------:R-:W-:Y:S01]  /*5d60*/  LOP3.LUT R90, R90, 0x1, RZ, 0x3c, !PT ;  /* 0x000000015a5a7812 */ /* 0x000fe200078e3cff */
[----:B------:R-:W-:Y:S01]  /*5d70*/  IMAD.MOV.U32 R46, RZ, RZ, RZ ;  /* 0x000000ffff2e7224 */ /* 0x000fe200078e00ff */
[----:B------:R-:W-:Y:S02]  /*5d80*/  @P0 SEL R2, R3, R2, !P2 ;  /* 0x0000000203020207 */ /* 0x000fe40005000000 */
[----:B------:R-:W-:Y:S02]  /*5d90*/  CS2R R74, SRZ ;  /* 0x00000000004a7805 */ /* 0x000fe4000001ff00 */
[----:B------:R-:W-:Y:S02]  /*5da0*/  LEA R99, R36, UR44, 0x3 ;  /* 0x0000002c24637c11 */ /* 0x000fe4000f8e18ff */
[----:B------:R-:W-:Y:S02]  /*5db0*/  CS2R R72, SRZ ;  /* 0x0000000000487805 */ /* 0x000fe4000001ff00 */
[----:B------:R-:W-:Y:S02]  /*5dc0*/  @P1 LOP3.LUT R2, R2, 0x1, RZ, 0xc0, !PT ;  /* 0x0000000102021812 */ /* 0x000fe400078ec0ff */
[----:B------:R-:W-:Y:S02]  /*5dd0*/  CS2R R66, SRZ ;  /* 0x0000000000427805 */ /* 0x000fe4000001ff00 */
[----:B-1----:R-:W-:Y:S02]  /*5de0*/  SHF.L.U32 R0, R89, 0x1f, RZ ;  /* 0x0000001f59007819 */ /* 0x002fe400000006ff */
[----:B------:R-:W-:Y:S02]  /*5df0*/  CS2R R64, SRZ ;  /* 0x0000000000407805 */ /* 0x000fe4000001ff00 */
[----:B------:R-:W-:Y:S02]  /*5e00*/  ISETP.NE.U32.OR P5, PT, R2, 0x1, !P1 ;  /* 0x000000010200780c */ /* 0x000fe40004fa5470 */
[----:B------:R-:W-:Y:S02]  /*5e10*/  CS2R R58, SRZ ;  /* 0x00000000003a7805 */ /* 0x000fe4000001ff00 */
[----:B------:R-:W-:Y:S02]  /*5e20*/  PLOP3.LUT P2, PT, PT, PT, UP1, 0x80, 0x8 ;  /* 0x000000000008781c */ /* 0x000fe40003f4f018 */
[----:B------:R-:W-:Y:S02]  /*5e30*/  CS2R R56, SRZ ;  /* 0x0000000000387805 */ /* 0x000fe4000001ff00 */
[----:B------:R-:W-:Y:S02]  /*5e40*/  LOP3.LUT P4, R85, R80, 0xff, RZ, 0xc0, !PT ;  /* 0x000000ff50557812 */ /* 0x000fe4000788c0ff */
[----:B------:R-:W-:Y:S02]  /*5e50*/  CS2R R50, SRZ ;  /* 0x0000000000327805 */ /* 0x000fe4000001ff00 */
[----:B------:R-:W-:Y:S02]  /*5e60*/  SEL R2, RZ, 0xffffffff, P3 ;  /* 0xffffffffff027807 */ /* 0x000fe40001800000 */
[----:B------:R-:W-:Y:S02]  /*5e70*/  CS2R R48, SRZ ;  /* 0x0000000000307805 */ /* 0x000fe4000001ff00 */
[----:B------:R-:W-:Y:S02]  /*5e80*/  P2R R98, PR, RZ, 0x20 ;  /* 0x00000020ff627803 */ /* 0x000fe40000000000 */
[----:B------:R-:W-:Y:S02]  /*5e90*/  @P5 SHF.L.U32 R4, R90, 0x1f, RZ ;  /* 0x0000001f5a045819 */ /* 0x000fe400000006ff */
[----:B------:R-:W-:Y:S02]  /*5ea0*/  @P2 SEL R2, R3, R2, !P4 ;  /* 0x0000000203022207 */ /* 0x000fe40006000000 */
[----:B------:R-:W1:Y:S02]  /*5eb0*/  @P5 SYNCS.PHASECHK.TRANS64.TRYWAIT P1, [UR44+0x20], R4 ;  /* 0x00002004ff0055a7 */ /* 0x000e64000802112c */
[----:B------:R-:W-:Y:S04]  /*5ec0*/  LOP3.LUT R2, R2, 0x1, RZ, 0xc0, !PT ;  /* 0x0000000102027812 */ /* 0x000fe800078ec0ff */
[----:B------:R-:W-:Y:S04]  /*5ed0*/  ISETP.NE.U32.AND P2, PT, R2, 0x1, PT ;  /* 0x000000010200780c */ /* 0x000fe80003f45070 */
[----:B------:R-:W-:Y:S01]  /*5ee0*/  P2R R60, PR, RZ, 0x4 ;  /* 0x00000004ff3c7803 */ /* 0x000fe20000000000 */
[----:B------:R2:W4:Y:S01]  /*5ef0*/  SYNCS.PHASECHK.TRANS64.TRYWAIT P0, [R99+URZ+0x90], R0 ;  /* 0x00009000630075a7 */ /* 0x00052200080011ff */
[----:B-1----:R-:W-:Y:S01]  /*5f00*/  @P5 SEL R47, RZ, 0x1, !P1 ;  /* 0x00000001ff2f5807 */ /* 0x002fe20004800000 */
[----:B--2---:R-:W-:Y:S06]  /*5f10*/  @!P5 BRA `(.L_x_96) ;  /* 0x000000000058d947 */ /* 0x004fec0003800000 */
[----:B------:R-:W-:Y:S01]  /*5f20*/  IMAD.MOV.U32 R75, RZ, RZ, RZ ;  /* 0x000000ffff4b7224 */ /* 0x000fe200078e00ff */
[----:B------:R-:W-:Y:S01]  /*5f30*/  ISETP.NE.AND P1, PT, R47, RZ, PT ;  /* 0x000000ff2f00720c */ /* 0x000fe20003f25270 */
[----:B------:R-:W-:Y:S01]  /*5f40*/  BSSY B0, `(.L_x_97) ;  /* 0x000000c000007945 */ /* 0x000fe20003800000 */
[----:B------:R-:W-:Y:S02]  /*5f50*/  CS2R R50, SRZ ;  /* 0x0000000000327805 */ /* 0x000fe4000001ff00 */
[----:B------:R-:W-:Y:S02]  /*5f60*/  CS2R R48, SRZ ;  /* 0x0000000000307805 */ /* 0x000fe4000001ff00 */
[----:B------:R-:W-:Y:S02]  /*5f70*/  CS2R R58, SRZ ;  /* 0x00000000003a7805 */ /* 0x000fe4000001ff00 */
[----:B------:R-:W-:Y:S02]  /*5f80*/  CS2R R56, SRZ ;  /* 0x0000000000387805 */ /* 0x000fe4000001ff00 */
[----:B------:R-:W-:Y:S02]  /*5f90*/  CS2R R66, SRZ ;  /* 0x0000000000427805 */ /* 0x000fe4000001ff00 */
[----:B------:R-:W-:Y:S02]  /*5fa0*/  CS2R R64, SRZ ;  /* 0x0000000000407805 */ /* 0x000fe4000001ff00 */
[----:B------:R-:W-:Y:S01]  /*5fb0*/  CS2R R72, SRZ ;  /* 0x0000000000487805 */ /* 0x000fe2000001ff00 */
[----:B------:R-:W-:Y:S06]  /*5fc0*/  @P1 BRA `(.L_x_98) ;  /* 0x00000000000c1947 */ /* 0x000fec0003800000 */
[----:B------:R-:W-:Y:S04]  /*5fd0*/  SHF.L.U32 R3, R90, 0x1f, RZ ;  /* 0x0000001f5a037819 */ /* 0x000fe800000006ff */
[----:B------:R-:W1:Y:S02]  /*5fe0*/  SYNCS.PHASECHK.TRANS64.TRYWAIT P1, [UR44+0x20], R3 ;  /* 0x00002003ff0075a7 */ /* 0x000e64000802112c */
[----:B-1----:R-:W-:Y:S05]  /*5ff0*/  @!P1 BRA `(.L_x_99) ;  /* 0x0000003c00489947 */ /* 0x002fea0003800000 */
.L_x_98:
[----:B------:R-:W-:Y:S05]  /*6000*/  BSYNC B0 ;  /* 0x0000000000007941 */ /* 0x000fea0003800000 */
.L_x_97:
[----:B------:R-:W-:Y:S01]  /*6010*/  ISETP.NE.AND P1, PT, R60, RZ, PT ;  /* 0x000000ff3c00720c */ /* 0x000fe20003f25270 */
[----:B------:R-:W-:Y:S11]  /*6020*/  HFMA2 R46, -RZ, RZ, 0, 5.9604644775390625e-08 ;  /* 0x00000001ff2e7431 */ /* 0x000ff600000001ff */
[----:B------:R-:W-:Y:S01]  /*6030*/  @!UPT UIADD3 URZ, UPT, UPT, URZ, URZ, URZ ;  /* 0x000000fffffff290 */ /* 0x000fe2000fffe0ff */
[----:B------:R2:W1:Y:S04]  /*6040*/  @P1 LDS.128 R48, [R93] ;  /* 0x000000005d301984 */ /* 0x0004680000000c00 */
[----:B------:R2:W1:Y:S04]  /*6050*/  @P1 LDS.128 R56, [R92+0x10] ;  /* 0x000010005c381984 */ /* 0x0004680000000c00 */
[----:B------:R2:W1:Y:S04]  /*6060*/  @P1 LDS.128 R64, [R91+0x20] ;  /* 0x000020005b401984 */ /* 0x0004680000000c00 */
[----:B------:R2:W1:Y:S02]  /*6070*/  @P1 LDS.128 R72, [R87+0x30] ;  /* 0x0000300057481984 */ /* 0x0004640000000c00 */
.L_x_96:
[----:B------:R-:W-:Y:S05]  /*6080*/  BSYNC B1 ;  /* 0x0000000000017941 */ /* 0x000fea0003800000 */
.L_x_95:
[----:B-1----:R-:W-:Y:S04]  /*6090*/  SHF.R.U32.HI R2, RZ, 0x15, R39 ;  /* 0x00000015ff027819 */ /* 0x002fe80000011627 */
[----:B------:R-:W-:Y:S01]  /*60a0*/  LOP3.LUT P1, RZ, R2, 0x3, R81, 0x48, !PT ;  /* 0x0000000302ff7812 */ /* 0x000fe20007824851 */
[----:B------:R-:W-:Y:S01]  /*60b0*/  @!UPT UIADD3 URZ, UPT, UPT, URZ, URZ, URZ ;  /* 0x000000fffffff290 */ /* 0x000fe2000fffe0ff */
[----:B----4-:R-:W-:Y:S11]  /*60c0*/  @P0 BRA `(.L_x_100) ;  /* 0x0000000000080947 */ /* 0x010ff60003800000 */
[----:B------:R-:W1:Y:S02]  /*60d0*/  SYNCS.PHASECHK.TRANS64.TRYWAIT P0, [R99+URZ+0x90], R0 ;  /* 0x00009000630075a7 */ /* 0x000e6400080011ff */
[----:B-1----:R-:W-:Y:S05]  /*60e0*/  @!P0 BRA `(.L_x_101) ;  /* 0x0000003c00248947 */ /* 0x002fea0003800000 */
.L_x_100:
[----:B------:R-:W-:Y:S05]  /*60f0*/  @!P1 BRA `(.L_x_102) ;  /* 0x0000000000409947 */ /* 0x000fea0003800000 */
[----:B------:R-:W4:Y:S01]  /*6100*/  LDCU.64 UR8, c[0x4][0x70] ;  /* 0x01000e00ff0877ac */ /* 0x000f220008000a00 */
[----:B------:R-:W-:Y:S01]  /*6110*/  MOV R3, 0x0 ;  /* 0x0000000000037802 */ /* 0x000fe20000000f00 */
[----:B------:R-:W-:Y:S02]  /*6120*/  HFMA2 R12, -RZ, RZ, 0, 5.9604644775390625e-08 ;  /* 0x00000001ff0c7431 */ /* 0x000fe400000001ff */
[----:B------:R-:W-:Y:S02]  /*6130*/  IMAD.MOV.U32 R8, RZ, RZ, 0x192 ;  /* 0x00000192ff087424 */ /* 0x000fe400078e00ff */
[----:B------:R-:W-:Y:S01]  /*6140*/  IMAD.MOV.U32 R13, RZ, RZ, RZ ;  /* 0x000000ffff0d7224 */ /* 0x000fe200078e00ff */
[----:B------:R-:W5:Y:S01]  /*6150*/  LDCU.64 UR6, c[0x4][0x78] ;  /* 0x01000f00ff0677ac */ /* 0x000f620008000a00 */
[----:B------:R-:W1:Y:S01]  /*6160*/  LDC.64 R2, c[0x4][R3] ;  /* 0x0100000003027b82 */ /* 0x000e620000000a00 */
[----:B------:R-:W2:Y:S01]  /*6170*/  LDCU.64 UR4, c[0x4][0x10] ;  /* 0x01000200ff0477ac */ /* 0x000ea20008000a00 */
[----:B----4-:R-:W-:Y:S01]  /*6180*/  MOV R5, UR9 ;  /* 0x0000000900057c02 */ /* 0x010fe20008000f00 */
[----:B------:R-:W-:Y:S01]  /*6190*/  IMAD.U32 R4, RZ, RZ, UR8 ;  /* 0x00000008ff047e24 */ /* 0x000fe2000f8e00ff */
[----:B-----5:R-:W-:Y:S01]  /*61a0*/  MOV R7, UR7 ;  /* 0x0000000700077c02 */ /* 0x020fe20008000f00 */
[----:B------:R-:W-:Y:S01]  /*61b0*/  IMAD.U32 R6, RZ, RZ, UR6 ;  /* 0x00000006ff067e24 */ /* 0x000fe2000f8e00ff */
[----:B--2---:R-:W-:Y:S01]  /*61c0*/  MOV R11, UR5 ;  /* 0x00000005000b7c02 */ /* 0x004fe20008000f00 */
[----:B------:R-:W-:Y:S02]  /*61d0*/  IMAD.U32 R10, RZ, RZ, UR4 ;  /* 0x00000004ff0a7e24 */ /* 0x000fe4000f8e00ff */
[----:B------:R-:W-:Y:S07]  /*61e0*/  LEPC R20, `(.L_x_102) ;  /* 0x000000001014794e */ /* 0x000fee0000000000 */
[----:B-1-3--:R-:W-:Y:S05]  /*61f0*/  CALL.ABS.NOINC R2 ;  /* 0x0000000002007343 */ /* 0x00afea0003c00000 */
.L_x_102:
[----:B------:R-:W-:Y:S05]  /*6200*/  WARPSYNC.ALL ;  /* 0x0000000000007948 */ /* 0x000fea0003800000 */
[----:B------:R-:W-:Y:S01]  /*6210*/  R2UR UR4, R39 ;  /* 0x00000000270472ca */ /* 0x000fe200000e0000 */
[--C-:B------:R-:W-:Y:S01]  /*6220*/  HADD2.F32 R40, -RZ, R48.reuse.H0_H0 ;  /* 0x20000030ff287230 */ /* 0x100fe20000004100 */
[----:B------:R-:W-:Y:S01]  /*6230*/  ISETP.NE.AND P0, PT, R95, RZ, PT ;  /* 0x000000ff5f00720c */ /* 0x000fe20003f05270 */
[----:B------:R-:W-:Y:S01]  /*6240*/  HADD2.F32 R43, -RZ, R48.H1_H1 ;  /* 0x30000030ff2b7230 */ /* 0x000fe20000004100 */
[----:B------:R-:W-:Y:S01]  /*6250*/  BSSY.RECONVERGENT B0, `(.L_x_103) ;  /* 0x0000086000007945 */ /* 0x000fe20003800200 */
[----:B------:R-:W-:Y:S02]  /*6260*/  HADD2.F32 R42, -RZ, R49.H0_H0 ;  /* 0x20000031ff2a7230 */ /* 0x000fe40000004100 */
[----:B------:R-:W-:Y:S02]  /*6270*/  HADD2.F32 R45, -RZ, R51.H0_H0 ;  /* 0x20000033ff2d7230 */ /* 0x000fe40000004100 */
[----:B------:R-:W-:Y:S04]  /*6280*/  HADD2.F32 R44, -RZ, R75.H1_H1 ;  /* 0x3000004bff2c7230 */ /* 0x000fe80000004100 */
[----:B------:R-:W1:Y:S02]  /*6290*/  LDTM.x32 R4, tmem[UR4] ;  /* 0x00000004000479ee */ /* 0x000e6400082c0000 */
[C---:B-1-3--:R-:W-:Y:S01]  /*62a0*/  FMUL R0, R38.reuse, R4 ;  /* 0x0000000426007220 */ /* 0x04afe20000400000 */
[C---:B------:R-:W-:Y:S01]  /*62b0*/  FMUL R2, R38.reuse, R5 ;  /* 0x0000000526027220 */ /* 0x040fe20000400000 */
[C---:B------:R-:W-:Y:S01]  /*62c0*/  FMUL R3, R38.reuse, R6 ;  /* 0x0000000626037220 */ /* 0x040fe20000400000 */
[C---:B------:R-:W-:Y:S01]  /*62d0*/  FMUL R7, R38.reuse, R7 ;  /* 0x0000000726077220 */ /* 0x040fe20000400000 */
[C---:B------:R-:W-:Y:S01]  /*62e0*/  FFMA R0, R41.reuse, R40, R0 ;  /* 0x0000002829007223 */ /* 0x040fe20000000000 */
[----:B------:R-:W-:Y:S02]  /*62f0*/  HADD2.F32 R40, -RZ, R49.H1_H1 ;  /* 0x30000031ff287230 */ /* 0x000fe40000004100 */
[C---:B------:R-:W-:Y:S01]  /*6300*/  FFMA R2, R41.reuse, R43, R2 ;  /* 0x0000002b29027223 */ /* 0x040fe20000000002 */
[C---:B------:R-:W-:Y:S01]  /*6310*/  FFMA R3, R41.reuse, R42, R3 ;  /* 0x0000002a29037223 */ /* 0x040fe20000000003 */
[--C-:B------:R-:W-:Y:S02]  /*6320*/  HADD2.F32 R43, -RZ, R50.reuse.H0_H0 ;  /* 0x20000032ff2b7230 */ /* 0x100fe40000004100 */
[----:B------:R-:W-:Y:S01]  /*6330*/  FMUL R4, R38, R8 ;  /* 0x0000000826047220 */ /* 0x000fe20000400000 */
[----:B------:R-:W-:Y:S01]  /*6340*/  HADD2.F32 R42, -RZ, R50.H1_H1 ;  /* 0x30000032ff2a7230 */ /* 0x000fe20000004100 */
[----:B------:R-:W-:Y:S01]  /*6350*/  F2FP.F16.F32.PACK_AB R52, R2, R0 ;  /* 0x000000000234723e */ /* 0x000fe200000000ff */
[C---:B------:R-:W-:Y:S01]  /*6360*/  FFMA R7, R41.reuse, R40, R7 ;  /* 0x0000002829077223 */ /* 0x040fe20000000007 */
[----:B------:R-:W-:Y:S01]  /*6370*/  FFMA R4, R41, R43, R4 ;  /* 0x0000002b29047223 */ /* 0x000fe20000000004 */
[C---:B------:R-:W-:Y:S01]  /*6380*/  FMUL R5, R38.reuse, R9 ;  /* 0x0000000926057220 */ /* 0x040fe20000400000 */
[C---:B------:R-:W-:Y:S01]  /*6390*/  FMUL R6, R38.reuse, R10 ;  /* 0x0000000a26067220 */ /* 0x040fe20000400000 */
[----:B------:R-:W-:Y:S01]  /*63a0*/  HADD2.F32 R40, -RZ, R51.H1_H1 ;  /* 0x30000033ff287230 */ /* 0x000fe20000004100 */
[----:B------:R-:W-:Y:S01]  /*63b0*/  F2FP.F16.F32.PACK_AB R53, R7, R3 ;  /* 0x000000030735723e */ /* 0x000fe200000000ff */
[C---:B------:R-:W-:Y:S01]  /*63c0*/  FFMA R5, R41.reuse, R42, R5 ;  /* 0x0000002a29057223 */ /* 0x040fe20000000005 */
[----:B------:R-:W-:Y:S01]  /*63d0*/  FFMA R6, R41, R45, R6 ;  /* 0x0000002d29067223 */ /* 0x000fe20000000006 */
[C---:B------:R-:W-:Y:S01]  /*63e0*/  FMUL R11, R38.reuse, R11 ;  /* 0x0000000b260b7220 */ /* 0x040fe20000400000 */
[--C-:B------:R-:W-:Y:S02]  /*63f0*/  HADD2.F32 R43, -RZ, R56.reuse.H0_H0 ;  /* 0x20000038ff2b7230 */ /* 0x100fe40000004100 */
[C---:B------:R-:W-:Y:S01]  /*6400*/  FMUL R8, R38.reuse, R12 ;  /* 0x0000000c26087220 */ /* 0x040fe20000400000 */
[----:B------:R-:W-:Y:S01]  /*6410*/  F2FP.F16.F32.PACK_AB R54, R5, R4 ;  /* 0x000000040536723e */ /* 0x000fe200000000ff */
[C---:B------:R-:W-:Y:S01]  /*6420*/  FFMA R11, R41.reuse, R40, R11 ;  /* 0x00000028290b7223 */ /* 0x040fe2000000000b */
[----:B------:R-:W-:Y:S02]  /*6430*/  HADD2.F32 R40, -RZ, R56.H1_H1 ;  /* 0x30000038ff287230 */ /* 0x000fe40000004100 */
[----:B------:R-:W-:Y:S01]  /*6440*/  FFMA R8, R41, R43, R8 ;  /* 0x0000002b29087223 */ /* 0x000fe20000000008 */
[C---:B------:R-:W-:Y:S01]  /*6450*/  FMUL R9, R38.reuse, R13 ;  /* 0x0000000d26097220 */ /* 0x040fe20000400000 */
[--C-:B------:R-:W-:Y:S01]  /*6460*/  HADD2.F32 R45, -RZ, R57.reuse.H0_H0 ;  /* 0x20000039ff2d7230 */ /* 0x100fe20000004100 */
[----:B------:R-:W-:Y:S01]  /*6470*/  F2FP.F16.F32.PACK_AB R55, R11, R6 ;  /* 0x000000060b37723e */ /* 0x000fe200000000ff */
[C---:B------:R-:W-:Y:S01]  /*6480*/  FMUL R10, R38.reuse, R14 ;  /* 0x0000000e260a7220 */ /* 0x040fe20000400000 */
[----:B------:R-:W-:Y:S02]  /*6490*/  HADD2.F32 R42, -RZ, R57.H1_H1 ;  /* 0x30000039ff2a7230 */ /* 0x000fe40000004100 */
[C---:B------:R-:W-:Y:S01]  /*64a0*/  FFMA R9, R41.reuse, R40, R9 ;  /* 0x0000002829097223 */ /* 0x040fe20000000009 */
[C---:B------:R-:W-:Y:S01]  /*64b0*/  FMUL R15, R38.reuse, R15 ;  /* 0x0000000f260f7220 */ /* 0x040fe20000400000 */
[----:B------:R1:W-:Y:S01]  /*64c0*/  STS.128 [R93], R52 ;  /* 0x000000345d007388 */ /* 0x0003e20000000c00 */
[----:B------:R-:W-:Y:S01]  /*64d0*/  FFMA R10, R41, R45, R10 ;  /* 0x0000002d290a7223 */ /* 0x000fe2000000000a */
[--C-:B------:R-:W-:Y:S01]  /*64e0*/  HADD2.F32 R40, -RZ, R58.reuse.H0_H0 ;  /* 0x2000003aff287230 */ /* 0x100fe20000004100 */
[----:B------:R-:W-:Y:S01]  /*64f0*/  F2FP.F16.F32.PACK_AB R68, R9, R8 ;  /* 0x000000080944723e */ /* 0x000fe200000000ff */
[----:B------:R-:W-:Y:S01]  /*6500*/  FFMA R15, R41, R42, R15 ;  /* 0x0000002a290f7223 */ /* 0x000fe2000000000f */
[C---:B------:R-:W-:Y:S01]  /*6510*/  FMUL R12, R38.reuse, R16 ;  /* 0x00000010260c7220 */ /* 0x040fe20000400000 */
[----:B------:R-:W-:Y:S02]  /*6520*/  HADD2.F32 R42, -RZ, R58.H1_H1 ;  /* 0x3000003aff2a7230 */ /* 0x000fe40000004100 */
[C---:B------:R-:W-:Y:S01]  /*6530*/  FMUL R13, R38.reuse, R17 ;  /* 0x00000011260d7220 */ /* 0x040fe20000400000 */
[--C-:B------:R-:W-:Y:S01]  /*6540*/  HADD2.F32 R43, -RZ, R59.reuse.H0_H0 ;  /* 0x2000003bff2b7230 */ /* 0x100fe20000004100 */
[----:B------:R-:W-:Y:S01]  /*6550*/  F2FP.F16.F32.PACK_AB R69, R15, R10 ;  /* 0x0000000a0f45723e */ /* 0x000fe200000000ff */
[C---:B------:R-:W-:Y:S01]  /*6560*/  FFMA R12, R41.reuse, R40, R12 ;  /* 0x00000028290c7223 */ /* 0x040fe2000000000c */
[C---:B------:R-:W-:Y:S01]  /*6570*/  FFMA R13, R41.reuse, R42, R13 ;  /* 0x0000002a290d7223 */ /* 0x040fe2000000000d */
[C---:B------:R-:W-:Y:S01]  /*6580*/  FMUL R14, R38.reuse, R18 ;  /* 0x00000012260e7220 */ /* 0x040fe20000400000 */
[----:B------:R-:W-:Y:S02]  /*6590*/  HADD2.F32 R40, -RZ, R59.H1_H1 ;  /* 0x3000003bff287230 */ /* 0x000fe40000004100 */
[C---:B------:R-:W-:Y:S01]  /*65a0*/  FMUL R19, R38.reuse, R19 ;  /* 0x0000001326137220 */ /* 0x040fe20000400000 */
[C---:B------:R-:W-:Y:S01]  /*65b0*/  FMUL R16, R38.reuse, R20 ;  /* 0x0000001426107220 */ /* 0x040fe20000400000 */
[C---:B------:R-:W-:Y:S01]  /*65c0*/  FFMA R14, R41.reuse, R43, R14 ;  /* 0x0000002b290e7223 */ /* 0x040fe2000000000e */
[--C-:B------:R-:W-:Y:S02]  /*65d0*/  HADD2.F32 R43, -RZ, R64.reuse.H0_H0 ;  /* 0x20000040ff2b7230 */ /* 0x100fe40000004100 */
[C---:B------:R-:W-:Y:S01]  /*65e0*/  FFMA R19, R41.reuse, R40, R19 ;  /* 0x0000002829137223 */ /* 0x040fe20000000013 */
[----:B------:R-:W-:Y:S02]  /*65f0*/  HADD2.F32 R42, -RZ, R64.H1_H1 ;  /* 0x30000040ff2a7230 */ /* 0x000fe40000004100 */
[C---:B------:R-:W-:Y:S01]  /*6600*/  FMUL R17, R38.reuse, R21 ;  /* 0x0000001526117220 */ /* 0x040fe20000400000 */
[--C-:B------:R-:W-:Y:S02]  /*6610*/  HADD2.F32 R45, -RZ, R65.reuse.H0_H0 ;  /* 0x20000041ff2d7230 */ /* 0x100fe40000004100 */
[C---:B------:R-:W-:Y:S01]  /*6620*/  FMUL R18, R38.reuse, R22 ;  /* 0x0000001626127220 */ /* 0x040fe20000400000 */
[----:B------:R-:W-:Y:S02]  /*6630*/  HADD2.F32 R40, -RZ, R65.H1_H1 ;  /* 0x30000041ff287230 */ /* 0x000fe40000004100 */
[C---:B------:R-:W-:Y:S01]  /*6640*/  FMUL R23, R38.reuse, R23 ;  /* 0x0000001726177220 */ /* 0x040fe20000400000 */
[C---:B------:R-:W-:Y:S01]  /*6650*/  FFMA R16, R41.reuse, R43, R16 ;  /* 0x0000002b29107223 */ /* 0x040fe20000000010 */
[C---:B------:R-:W-:Y:S01]  /*6660*/  FFMA R17, R41.reuse, R42, R17 ;  /* 0x0000002a29117223 */ /* 0x040fe20000000011 */
[C---:B------:R-:W-:Y:S01]  /*6670*/  FFMA R18, R41.reuse, R45, R18 ;  /* 0x0000002d29127223 */ /* 0x040fe20000000012 */
[C---:B------:R-:W-:Y:S01]  /*6680*/  FFMA R23, R41.reuse, R40, R23 ;  /* 0x0000002829177223 */ /* 0x040fe20000000017 */
[--C-:B------:R-:W-:Y:S02]  /*6690*/  HADD2.F32 R43, -RZ, R66.reuse.H0_H0 ;  /* 0x20000042ff2b7230 */ /* 0x100fe40000004100 */
[C---:B------:R-:W-:Y:S01]  /*66a0*/  FMUL R20, R38.reuse, R24 ;  /* 0x0000001826147220 */ /* 0x040fe20000400000 */
        /* <DEDUP_REMOVED lines=9> */
[----:B------:R-:W-:Y:S01]  /*6740*/  FFMA R27, R41, R42, R27 ;  /* 0x0000002a291b7223 */ /* 0x000fe2000000001b */
[--C-:B------:R-:W-:Y:S02]  /*6750*/  HADD2.F32 R40, -RZ, R72.reuse.H0_H0 ;  /* 0x20000048ff287230 */ /* 0x100fe40000004100 */
[C---:B------:R-:W-:Y:S01]  /*6760*/  FMUL R24, R38.reuse, R28 ;  /* 0x0000001c26187220 */ /* 0x040fe20000400000 */
[----:B------:R-:W-:Y:S02]  /*6770*/  HADD2.F32 R42, -RZ, R72.H1_H1 ;  /* 0x30000048ff2a7230 */ /* 0x000fe40000004100 */
[C---:B------:R-:W-:Y:S01]  /*6780*/  FMUL R25, R38.reuse, R29 ;  /* 0x0000001d26197220 */ /* 0x040fe20000400000 */
[--C-:B------:R-:W-:Y:S02]  /*6790*/  HADD2.F32 R43, -RZ, R73.reuse.H0_H0 ;  /* 0x20000049ff2b7230 */ /* 0x100fe40000004100 */
[C---:B------:R-:W-:Y:S01]  /*67a0*/  FMUL R26, R38.reuse, R30 ;  /* 0x0000001e261a7220 */ /* 0x040fe20000400000 */
[----:B------:R-:W-:Y:S01]  /*67b0*/  F2FP.F16.F32.PACK_AB R70, R13, R12 ;  /* 0x0000000c0d46723e */ /* 0x000fe200000000ff */
[----:B------:R-:W-:Y:S01]  /*67c0*/  FFMA R24, R41, R40, R24 ;  /* 0x0000002829187223 */ /* 0x000fe20000000018 */
[----:B------:R-:W-:Y:S01]  /*67d0*/  F2FP.F16.F32.PACK_AB R71, R19, R14 ;  /* 0x0000000e1347723e */ /* 0x000fe200000000ff */
[C---:B------:R-:W-:Y:S01]  /*67e0*/  FFMA R25, R41.reuse, R42, R25 ;  /* 0x0000002a29197223 */ /* 0x040fe20000000019 */
[C---:B------:R-:W-:Y:S01]  /*67f0*/  FFMA R26, R41.reuse, R43, R26 ;  /* 0x0000002b291a7223 */ /* 0x040fe2000000001a */
[----:B------:R-:W-:Y:S02]  /*6800*/  HADD2.F32 R40, -RZ, R73.H1_H1 ;  /* 0x30000049ff287230 */ /* 0x000fe40000004100 */
[C---:B------:R-:W-:Y:S01]  /*6810*/  FMUL R31, R38.reuse, R31 ;  /* 0x0000001f261f7220 */ /* 0x040fe20000400000 */
[----:B------:R1:W-:Y:S01]  /*6820*/  STS.128 [R92+0x10], R68 ;  /* 0x000010445c007388 */ /* 0x0003e20000000c00 */
[--C-:B------:R-:W-:Y:S02]  /*6830*/  HADD2.F32 R43, -RZ, R74.reuse.H0_H0 ;  /* 0x2000004aff2b7230 */ /* 0x100fe40000004100 */
[C---:B------:R-:W-:Y:S01]  /*6840*/  FMUL R28, R38.reuse, R32 ;  /* 0x00000020261c7220 */ /* 0x040fe20000400000 */
[----:B------:R-:W-:Y:S02]  /*6850*/  HADD2.F32 R42, -RZ, R74.H1_H1 ;  /* 0x3000004aff2a7230 */ /* 0x000fe40000004100 */
[C---:B------:R-:W-:Y:S01]  /*6860*/  FMUL R29, R38.reuse, R33 ;  /* 0x00000021261d7220 */ /* 0x040fe20000400000 */
[----:B------:R-:W-:Y:S02]  /*6870*/  HADD2.F32 R45, -RZ, R75.H0_H0 ;  /* 0x2000004bff2d7230 */ /* 0x000fe40000004100 */
[C---:B------:R-:W-:Y:S01]  /*6880*/  FMUL R30, R38.reuse, R34 ;  /* 0x00000022261e7220 */ /* 0x040fe20000400000 */
[----:B------:R-:W-:Y:S01]  /*6890*/  FFMA R31, R41, R40, R31 ;  /* 0x00000028291f7223 */ /* 0x000fe2000000001f */
[----:B------:R-:W-:Y:S01]  /*68a0*/  FMUL R35, R38, R35 ;  /* 0x0000002326237220 */ /* 0x000fe20000400000 */
[----:B------:R-:W-:Y:S01]  /*68b0*/  F2FP.F16.F32.PACK_AB R100, R17, R16 ;  /* 0x000000101164723e */ /* 0x000fe200000000ff */
[----:B------:R-:W-:Y:S01]  /*68c0*/  FFMA R28, R41, R43, R28 ;  /* 0x0000002b291c7223 */ /* 0x000fe2000000001c */
[----:B------:R-:W-:Y:S01]  /*68d0*/  F2FP.F16.F32.PACK_AB R101, R23, R18 ;  /* 0x000000121765723e */ /* 0x000fe200000000ff */
[----:B------:R-:W-:Y:S01]  /*68e0*/  FFMA R29, R41, R42, R29 ;  /* 0x0000002a291d7223 */ /* 0x000fe2000000001d */
[----:B------:R-:W-:Y:S01]  /*68f0*/  F2FP.F16.F32.PACK_AB R102, R21, R20 ;  /* 0x000000141566723e */ /* 0x000fe200000000ff */
[----:B------:R-:W-:Y:S01]  /*6900*/  FFMA R30, R41, R45, R30 ;  /* 0x0000002d291e7223 */ /* 0x000fe2000000001e */
[----:B------:R-:W-:Y:S01]  /*6910*/  F2FP.F16.F32.PACK_AB R103, R27, R22 ;  /* 0x000000161b67723e */ /* 0x000fe200000000ff */
[----:B------:R-:W-:Y:S01]  /*6920*/  FFMA R35, R41, R44, R35 ;  /* 0x0000002c29237223 */ /* 0x000fe20000000023 */
[----:B------:R-:W-:Y:S02]  /*6930*/  F2FP.F16.F32.PACK_AB R104, R25, R24 ;  /* 0x000000181968723e */ /* 0x000fe400000000ff */
[----:B------:R-:W-:Y:S01]  /*6940*/  F2FP.F16.F32.PACK_AB R105, R31, R26 ;  /* 0x0000001a1f69723e */ /* 0x000fe200000000ff */
[----:B------:R1:W-:Y:S01]  /*6950*/  STS.128 [R91+0x20], R100 ;  /* 0x000020645b007388 */ /* 0x0003e20000000c00 */
[----:B------:R-:W-:Y:S02]  /*6960*/  F2FP.F16.F32.PACK_AB R106, R29, R28 ;  /* 0x0000001c1d6a723e */ /* 0x000fe400000000ff */
[----:B------:R-:W-:Y:S05]  /*6970*/  F2FP.F16.F32.PACK_AB R107, R35, R30 ;  /* 0x0000001e236b723e */ /* 0x000fea00000000ff */
[----:B------:R1:W-:Y:S01]  /*6980*/  STS.128 [R87+0x30], R104 ;  /* 0x0000306857007388 */ /* 0x0003e20000000c00 */
[----:B------:R-:W-:Y:S01]  /*6990*/  @!PT LDS RZ, [RZ] ;  /* 0x00000000fffff984 */ /* 0x000fe20000000800 */
[----:B------:R-:W-:Y:S01]  /*69a0*/  @!PT LDS RZ, [RZ] ;  /* 0x00000000fffff984 */ /* 0x000fe20000000800 */
[----:B------:R-:W-:Y:S01]  /*69b0*/  @!PT LDS RZ, [RZ] ;  /* 0x00000000fffff984 */ /* 0x000fe20000000800 */
[----:B------:R-:W-:Y:S01]  /*69c0*/  @!PT LDS RZ, [RZ] ;  /* 0x00000000fffff984 */ /* 0x000fe20000000800 */
[----:B------:R3:W-:Y:S07]  /*69d0*/  MEMBAR.ALL.CTA ;  /* 0x0000000000007992 */ /* 0x0007ee0000008000 */
[----:B---3--:R-:W3:Y:S02]  /*69e0*/  FENCE.VIEW.ASYNC.S ;  /* 0x00000000000073c6 */ /* 0x008ee40000000000 */
[----:B---3--:R-:W-:Y:S06]  /*69f0*/  BAR.SYNC.DEFER_BLOCKING 0x1, 0x80 ;  /* 0x0042000000007b1d */ /* 0x008fec0000010000 */
[----:B------:R-:W-:Y:S05]  /*6a00*/  @P0 BRA `(.L_x_104) ;  /* 0x0000000000280947 */ /* 0x000fea0003800000 */
[----:B------:R-:W3:Y:S01]  /*6a10*/  LDCU.64 UR6, c[0x0][0x348] ;  /* 0x00006900ff0677ac */ /* 0x000ee20008000a00 */
[----:B------:R-:W-:Y:S01]  /*6a20*/  UIADD3 UR4, UPT, UPT, UR44, 0x200, URZ ;  /* 0x000002002c047890 */ /* 0x000fe2000fffe0ff */
[----:B------:R-:W-:Y:S05]  /*6a30*/  UMOV UR51, UR36 ;  /* 0x0000002400337c82 */ /* 0x000fea0008000000 */
[----:B------:R-:W-:Y:S04]  /*6a40*/  MOV R84, UR4 ;  /* 0x0000000400547c02 */ /* 0x000fe80008000f00 */
[----:B------:R-:W-:Y:S01]  /*6a50*/  R2UR UR48, R84 ;  /* 0x00000000543072ca */ /* 0x000fe200000e0000 */
[----:B---3--:R-:W-:Y:S04]  /*6a60*/  UIADD3 UR4, UP0, UPT, UR6, 0x680, URZ ;  /* 0x0000068006047890 */ /* 0x008fe8000ff1e0ff */
[----:B------:R-:W-:Y:S09]  /*6a70*/  UIADD3.X UR5, UPT, UPT, URZ, UR7, URZ, UP0, !UPT ;  /* 0x00000007ff057290 */ /* 0x000ff200087fe4ff */
[----:B------:R3:W-:Y:S01]  /*6a80*/  UTMASTG.3D [UR48], [UR4] ;  /* 0x00000030040073b5 */ /* 0x0007e20008010000 */
[----:B------:R0:W-:Y:S01]  /*6a90*/  UTMACMDFLUSH ;  /* 0x00000000000079b7 */ /* 0x0001e20000000000 */
[----:B---3--:R-:W-:Y:S04]  /*6aa0*/  DEPBAR.LE SB0, 0x1 ;  /* 0x000080400000791a */ /* 0x008fe80000000000 */
.L_x_104:
[----:B------:R-:W-:Y:S05]  /*6ab0*/  BSYNC.RECONVERGENT B0 ;  /* 0x0000000000007941 */ /* 0x000fea0003800200 */
.L_x_103:
[----:B------:R-:W-:Y:S01]  /*6ac0*/  BAR.SYNC.DEFER_BLOCKING 0x1, 0x80 ;  /* 0x0042000000007b1d */ /* 0x000fe20000010000 */
[----:B------:R-:W-:Y:S01]  /*6ad0*/  ISETP.NE.AND P1, PT, R98, RZ, PT ;  /* 0x000000ff6200720c */ /* 0x000fe20003f25270 */
[----:B------:R-:W-:Y:S01]  /*6ae0*/  UISETP.NE.AND UP0, UPT, UR52, URZ, UPT ;  /* 0x000000ff3400728c */ /* 0x000fe2000bf05270 */
[----:B------:R-:W-:Y:S11]  /*6af0*/  LEA R3, R46, UR44, 0x3 ;  /* 0x0000002c2e037c11 */ /* 0x000ff6000f8e18ff */
[----:B------:R-:W-:Y:S01]  /*6b00*/  @P1 SHF.L.U32 R2, R90, 0x1f, RZ ;  /* 0x0000001f5a021819 */ /* 0x000fe200000006ff */
[----:B------:R-:W-:Y:S06]  /*6b10*/  BRA.U !UP0, `(.L_x_105) ;  /* 0x0000000108247547 */ /* 0x000fec000b800000 */
[----:B------:R-:W-:Y:S01]  /*6b20*/  IMAD.U32 R5, RZ, RZ, UR46 ;  /* 0x0000002eff057e24 */ /* 0x000fe2000f8e00ff */
[----:B------:R-:W-:Y:S01]  /*6b30*/  MOV R0, UR47 ;  /* 0x0000002f00007c02 */ /* 0x000fe20008000f00 */
[----:B------:R-:W-:Y:S03]  /*6b40*/  UIADD3 UR4, UPT, UPT, UR46, 0x1, URZ ;  /* 0x000000012e047890 */ /* 0x000fe6000fffe0ff */
[----:B------:R-:W-:Y:S01]  /*6b50*/  @P1 LEA R5, R5, UR44, 0x3 ;  /* 0x0000002c05051c11 */ /* 0x000fe2000f8e18ff */
[----:B------:R-:W-:Y:S04]  /*6b60*/  UISETP.NE.AND UP0, UPT, UR4, 0x4, UPT ;  /* 0x000000040400788c */ /* 0x000fe8000bf05270 */
[----:B------:R-:W-:Y:S01]  /*6b70*/  @P1 VIADD R5, R5, 0x40 ;  /* 0x0000004005051836 */ /* 0x000fe20000000000 */
[----:B------:R-:W-:Y:S04]  /*6b80*/  USEL UR46, UR4, URZ, UP0 ;  /* 0x000000ff042e7287 */ /* 0x000fe80008000000 */
[----:B------:R-:W-:Y:S04]  /*6b90*/  @P1 PRMT R0, R0, 0x654, R5 ;  /* 0x0000065400001816 */ /* 0x000fe80000000005 */
[----:B------:R3:W-:Y:S04]  /*6ba0*/  @P1 SYNCS.ARRIVE.TRANS64.RED.A1T0 RZ, [R0+URZ], RZ ;  /* 0x000000ff00ff19a7 */ /* 0x0007e800081004ff */
.L_x_105:
[----:B------:R-:W4:Y:S01]  /*6bb0*/  @P1 SYNCS.PHASECHK.TRANS64.TRYWAIT P0, [R3+URZ+0x20], R2 ;  /* 0x00002002030015a7 */ /* 0x000f2200080011ff */
[----:B------:R-:W-:Y:S01]  /*6bc0*/  BSSY B1, `(.L_x_106) ;  /* 0x0000016000017945 */ /* 0x000fe20003800000 */
[----:B----4-:R-:W-:Y:S03]  /*6bd0*/  @P1 SEL R47, RZ, 0x1, !P0 ;  /* 0x00000001ff2f1807 */ /* 0x010fe60004000000 */
[----:B------:R-:W-:Y:S05]  /*6be0*/  @!P1 BRA `(.L_x_107) ;  /* 0x00000000004c9947 */ /* 0x000fea0003800000 */
[----:B------:R-:W-:Y:S01]  /*6bf0*/  ISETP.NE.AND P0, PT, R47, RZ, PT ;  /* 0x000000ff2f00720c */ /* 0x000fe20003f05270 */
[----:B------:R-:W-:Y:S01]  /*6c00*/  BSSY B0, `(.L_x_108) ;  /* 0x000000b000007945 */ /* 0x000fe20003800000 */
[----:B------:R-:W-:Y:S11]  /*6c10*/  ISETP.NE.AND P1, PT, R60, RZ, PT ;  /* 0x000000ff3c00720c */ /* 0x000ff60003f25270 */
[----:B------:R-:W-:Y:S02]  /*6c20*/  @!UPT UIADD3 URZ, UPT, UPT, URZ, URZ, URZ ;  /* 0x000000fffffff290 */ /* 0x000fe4000fffe0ff */
[C---:B------:R-:W-:Y:S01]  /*6c30*/  @P1 IMAD R6, R46.reuse, 0x2000, R93 ;  /* 0x000020002e061824 */ /* 0x040fe200078e025d */
[C---:B------:R-:W-:Y:S01]  /*6c40*/  @P1 LEA R4, R46.reuse, R91, 0xd ;  /* 0x0000005b2e041211 */ /* 0x040fe200078e68ff */
[C---:B------:R-:W-:Y:S02]  /*6c50*/  @P1 IMAD R5, R46.reuse, 0x2000, R92 ;  /* 0x000020002e051824 */ /* 0x040fe400078e025c */
[----:B------:R-:W-:Y:S01]  /*6c60*/  @P1 IMAD R2, R46, 0x2000, R87 ;  /* 0x000020002e021824 */ /* 0x000fe200078e0257 */
[----:B------:R-:W-:Y:S06]  /*6c70*/  @P0 BRA `(.L_x_109) ;  /* 0x00000000000c0947 */ /* 0x000fec0003800000 */
[----:B---3--:R-:W-:Y:S04]  /*6c80*/  SHF.L.U32 R0, R90, 0x1f, RZ ;  /* 0x0000001f5a007819 */ /* 0x008fe800000006ff */
[----:B------:R-:W3:Y:S02]  /*6c90*/  SYNCS.PHASECHK.TRANS64.TRYWAIT P0, [R3+URZ+0x20], R0 ;  /* 0x00002000030075a7 */ /* 0x000ee400080011ff */
[----:B---3--:R-:W-:Y:S05]  /*6ca0*/  @!P0 BRA `(.L_x_110) ;  /* 0x0000003000488947 */ /* 0x008fea0003800000 */
.L_x_109:
[----:B------:R-:W-:Y:S05]  /*6cb0*/  BSYNC B0 ;  /* 0x0000000000007941 */ /* 0x000fea0003800000 */
.L_x_108:
[----:B------:R-:W-:Y:S02]  /*6cc0*/  ISETP.NE.AND P0, PT, R60, RZ, PT ;  /* 0x000000ff3c00720c */ /* 0x000fe40003f05270 */
[----:B------:R-:W-:Y:S11]  /*6cd0*/  IADD3 R46, PT, PT, R46, 0x1, RZ ;  /* 0x000000012e2e7810 */ /* 0x000ff60007ffe0ff */
[----:B------:R4:W1:Y:S04]  /*6ce0*/  @P0 LDS.128 R48, [R6] ;  /* 0x0000000006300984 */ /* 0x0008680000000c00 */
[----:B------:R4:W1:Y:S04]  /*6cf0*/  @P0 LDS.128 R56, [R5+0x10] ;  /* 0x0000100005380984 */ /* 0x0008680000000c00 */
[----:B------:R4:W1:Y:S04]  /*6d00*/  @P0 LDS.128 R64, [R4+0x20] ;  /* 0x0000200004400984 */ /* 0x0008680000000c00 */
[----:B------:R4:W1:Y:S02]  /*6d10*/  @P0 LDS.128 R72, [R2+0x30] ;  /* 0x0000300002480984 */ /* 0x0008640000000c00 */
.L_x_107:
[----:B------:R-:W-:Y:S05]  /*6d20*/  BSYNC B1 ;  /* 0x0000000000017941 */ /* 0x000fea0003800000 */
.L_x_106:
[----:B---3--:R-:W-:Y:S05]  /*6d30*/  VIADD R0, R39, 0x20 ;  /* 0x0000002027007836 */ /* 0x008fea0000000000 */
[----:B------:R-:W-:Y:S04]  /*6d40*/  SHF.R.U32.HI R0, RZ, 0x15, R0 ;  /* 0x00000015ff007819 */ /* 0x000fe80000011600 */
[----:B------:R-:W-:Y:S11]  /*6d50*/  LOP3.LUT P0, RZ, R0, 0x3, R81, 0x48, !PT ;  /* 0x0000000300ff7812 */ /* 0x000ff60007804851 */
[----:B------:R-:W-:Y:S02]  /*6d60*/  @!UPT UIADD3 URZ, UPT, UPT, URZ, URZ, URZ ;  /* 0x000000fffffff290 */ /* 0x000fe4000fffe0ff */
[----:B------:R-:W-:Y:S05]  /*6d70*/  @!P0 BRA `(.L_x_111) ;  /* 0x0000000000408947 */ /* 0x000fea0003800000 */
[----:B------:R-:W3:Y:S01]  /*6d80*/  LDCU.64 UR8, c[0x4][0x70] ;  /* 0x01000e00ff0877ac */ /* 0x000ee20008000a00 */
[----:B------:R-:W-:Y:S01]  /*6d90*/  MOV R3, 0x0 ;  /* 0x0000000000037802 */ /* 0x000fe20000000f00 */
[----:B------:R-:W-:Y:S02]  /*6da0*/  HFMA2 R12, -RZ, RZ, 0, 5.9604644775390625e-08 ;  /* 0x00000001ff0c7431 */ /* 0x000fe400000001ff */
[----:B------:R-:W-:Y:S02]  /*6db0*/  IMAD.MOV.U32 R8, RZ, RZ, 0x192 ;  /* 0x00000192ff087424 */ /* 0x000fe400078e00ff */
[----:B------:R-:W-:Y:S01]  /*6dc0*/  IMAD.MOV.U32 R13, RZ, RZ, RZ ;  /* 0x000000ffff0d7224 */ /* 0x000fe200078e00ff */
[----:B------:R-:W5:Y:S01]  /*6dd0*/  LDCU.64 UR6, c[0x4][0x78] ;  /* 0x01000f00ff0677ac */ /* 0x000f620008000a00 */
[----:B----4-:R-:W4:Y:S01]  /*6de0*/  LDC.64 R2, c[0x4][R3] ;  /* 0x0100000003027b82 */ /* 0x010f220000000a00 */
[----:B------:R-:W2:Y:S01]  /*6df0*/  LDCU.64 UR4, c[0x4][0x10] ;  /* 0x01000200ff0477ac */ /* 0x000ea20008000a00 */
[----:B---3--:R-:W-:Y:S01]  /*6e00*/  MOV R5, UR9 ;  /* 0x0000000900057c02 */ /* 0x008fe20008000f00 */
[----:B------:R-:W-:Y:S01]  /*6e10*/  IMAD.U32 R4, RZ, RZ, UR8 ;  /* 0x00000008ff047e24 */ /* 0x000fe2000f8e00ff */
[----:B-----5:R-:W-:Y:S01]  /*6e20*/  MOV R7, UR7 ;  /* 0x0000000700077c02 */ /* 0x020fe20008000f00 */
[----:B------:R-:W-:Y:S01]  /*6e30*/  IMAD.U32 R6, RZ, RZ, UR6 ;  /* 0x00000006ff067e24 */ /* 0x000fe2000f8e00ff */
[----:B--2---:R-:W-:Y:S01]  /*6e40*/  MOV R11, UR5 ;  /* 0x00000005000b7c02 */ /* 0x004fe20008000f00 */
[----:B------:R-:W-:Y:S02]  /*6e50*/  IMAD.U32 R10, RZ, RZ, UR4 ;  /* 0x00000004ff0a7e24 */ /* 0x000fe4000f8e00ff */
[----:B------:R-:W-:Y:S07]  /*6e60*/  LEPC R20, `(.L_x_111) ;  /* 0x000000001014794e */ /* 0x000fee0000000000 */
[----:B-1--4-:R-:W-:Y:S05]  /*6e70*/  CALL.ABS.NOINC R2 ;  /* 0x0000000002007343 */ /* 0x012fea0003c00000 */
.L_x_111:
[----:B------:R-:W-:Y:S05]  /*6e80*/  WARPSYNC.ALL ;  /* 0x0000000000007948 */ /* 0x000fea0003800000 */
[----:B------:R-:W-:Y:S01]  /*6e90*/  R2UR UR4, R39 ;  /* 0x00000000270472ca */ /* 0x000fe200000e0000 */
[--C-:B-1----:R-:W-:Y:S01]  /*6ea0*/  HADD2.F32 R40, -RZ, R48.reuse.H0_H0 ;  /* 0x20000030ff287230 */ /* 0x102fe20000004100 */
[----:B------:R-:W-:Y:S01]  /*6eb0*/  ISETP.NE.AND P6, PT, R98, RZ, PT ;  /* 0x000000ff6200720c */ /* 0x000fe20003fc5270 */
[----:B------:R-:W-:Y:S01]  /*6ec0*/  HADD2.F32 R43, -RZ, R48.H1_H1 ;  /* 0x30000030ff2b7230 */ /* 0x000fe20000004100 */
[----:B------:R-:W-:Y:S01]  /*6ed0*/  MOV R52, UR46 ;  /* 0x0000002e00347c02 */ /* 0x000fe20008000f00 */
[----:B------:R-:W-:Y:S01]  /*6ee0*/  HADD2.F32 R42, -RZ, R49.H1_H1 ;  /* 0x30000031ff2a7230 */ /* 0x000fe20000004100 */
[----:B------:R-:W-:Y:S01]  /*6ef0*/  MOV R61, UR47 ;  /* 0x0000002f003d7c02 */ /* 0x000fe20008000f00 */
[----:B------:R-:W-:Y:S01]  /*6f00*/  HADD2.F32 R45, -RZ, R51.H0_H0 ;  /* 0x20000033ff2d7230 */ /* 0x000fe20000004100 */
[----:B------:R-:W-:Y:S01]  /*6f10*/  ISETP.NE.AND P0, PT, R95, RZ, PT ;  /* 0x000000ff5f00720c */ /* 0x000fe20003f05270 */
[----:B------:R-:W-:Y:S01]  /*6f20*/  HADD2.F32 R44, -RZ, R75.H1_H1 ;  /* 0x3000004bff2c7230 */ /* 0x000fe20000004100 */
[----:B------:R-:W-:Y:S01]  /*6f30*/  BSSY.RECONVERGENT B0, `(.L_x_112) ;  /* 0x0000088000007945 */ /* 0x000fe20003800200 */
[----:B------:R-:W-:Y:S02]  /*6f40*/  LEA R62, R46, UR44, 0x3 ;  /* 0x0000002c2e3e7c11 */ /* 0x000fe4000f8e18ff */
[----:B----4-:R-:W1:Y:S02]  /*6f50*/  LDTM.x32 R4, tmem[UR4+0x20] ;  /* 0x00002004000479ee */ /* 0x010e6400082c0000 */
[----:B------:R-:W-:Y:S02]  /*6f60*/  @P6 LEA R52, R52, UR44, 0x3 ;  /* 0x0000002c34346c11 */ /* 0x000fe4000f8e18ff */
[----:B------:R-:W-:Y:S02]  /*6f70*/  @P6 SHF.L.U32 R63, R90, 0x1f, RZ ;  /* 0x0000001f5a3f6819 */ /* 0x000fe400000006ff */
[----:B------:R-:W-:Y:S04]  /*6f80*/  @P6 IADD3 R52, PT, PT, R52, 0x40, RZ ;  /* 0x0000004034346810 */ /* 0x000fe80007ffe0ff */
[----:B------:R-:W-:Y:S01]  /*6f90*/  @P6 PRMT R61, R61, 0x654, R52 ;  /* 0x000006543d3d6816 */ /* 0x000fe20000000034 */
[C---:B-1----:R-:W-:Y:S01]  /*6fa0*/  FMUL R0, R38.reuse, R4 ;  /* 0x0000000426007220 */ /* 0x042fe20000400000 */
[C---:B------:R-:W-:Y:S01]  /*6fb0*/  FMUL R2, R38.reuse, R5 ;  /* 0x0000000526027220 */ /* 0x040fe20000400000 */
[C---:B------:R-:W-:Y:S01]  /*6fc0*/  FMUL R3, R38.reuse, R6 ;  /* 0x0000000626037220 */ /* 0x040fe20000400000 */
[C---:B------:R-:W-:Y:S01]  /*6fd0*/  FMUL R7, R38.reuse, R7 ;  /* 0x0000000726077220 */ /* 0x040fe20000400000 */
[C---:B------:R-:W-:Y:S01]  /*6fe0*/  FFMA R0, R41.reuse, R40, R0 ;  /* 0x0000002829007223 */ /* 0x040fe20000000000 */
[----:B------:R-:W-:Y:S02]  /*6ff0*/  HADD2.F32 R40, -RZ, R49.H0_H0 ;  /* 0x20000031ff287230 */ /* 0x000fe40000004100 */
[C---:B------:R-:W-:Y:S01]  /*7000*/  FFMA R2, R41.reuse, R43, R2 ;  /* 0x0000002b29027223 */ /* 0x040fe20000000002 */
[--C-:B------:R-:W-:Y:S02]  /*7010*/  HADD2.F32 R43, -RZ, R50.reuse.H0_H0 ;  /* 0x20000032ff2b7230 */ /* 0x100fe40000004100 */
[C---:B------:R-:W-:Y:S01]  /*7020*/  FMUL R4, R38.reuse, R8 ;  /* 0x0000000826047220 */ /* 0x040fe20000400000 */
[----:B------:R-:W-:Y:S01]  /*7030*/  FMUL R5, R38, R9 ;  /* 0x0000000926057220 */ /* 0x000fe20000400000 */
[C---:B------:R-:W-:Y:S01]  /*7040*/  FFMA R3, R41.reuse, R40, R3 ;  /* 0x0000002829037223 */ /* 0x040fe20000000003 */
[----:B------:R-:W-:Y:S01]  /*7050*/  HADD2.F32 R40, -RZ, R50.H1_H1 ;  /* 0x30000032ff287230 */ /* 0x000fe20000004100 */
[----:B------:R-:W-:Y:S01]  /*7060*/  F2FP.F16.F32.PACK_AB R52, R2, R0 ;  /* 0x000000000234723e */ /* 0x000fe200000000ff */
[C---:B------:R-:W-:Y:S01]  /*7070*/  FFMA R7, R41.reuse, R42, R7 ;  /* 0x0000002a29077223 */ /* 0x040fe20000000007 */
[C---:B------:R-:W-:Y:S01]  /*7080*/  FFMA R4, R41.reuse, R43, R4 ;  /* 0x0000002b29047223 */ /* 0x040fe20000000004 */
[C---:B------:R-:W-:Y:S01]  /*7090*/  FMUL R6, R38.reuse, R10 ;  /* 0x0000000a26067220 */ /* 0x040fe20000400000 */
[----:B------:R-:W-:Y:S02]  /*70a0*/  HADD2.F32 R42, -RZ, R51.H1_H1 ;  /* 0x30000033ff2a7230 */ /* 0x000fe40000004100 */
[----:B------:R-:W-:Y:S01]  /*70b0*/  FFMA R5, R41, R40, R5 ;  /* 0x0000002829057223 */ /* 0x000fe20000000005 */
[----:B------:R-:W-:Y:S01]  /*70c0*/  F2FP.F16.F32.PACK_AB R53, R7, R3 ;  /* 0x000000030735723e */ /* 0x000fe200000000ff */
[----:B------:R-:W-:Y:S01]  /*70d0*/  FFMA R6, R41, R45, R6 ;  /* 0x0000002d29067223 */ /* 0x000fe20000000006 */
[C---:B------:R-:W-:Y:S01]  /*70e0*/  FMUL R11, R38.reuse, R11 ;  /* 0x0000000b260b7220 */ /* 0x040fe20000400000 */
[--C-:B------:R-:W-:Y:S01]  /*70f0*/  HADD2.F32 R40, -RZ, R56.reuse.H0_H0 ;  /* 0x20000038ff287230 */ /* 0x100fe20000004100 */
[----:B------:R-:W-:Y:S01]  /*7100*/  F2FP.F16.F32.PACK_AB R54, R5, R4 ;  /* 0x000000040536723e */ /* 0x000fe200000000ff */
[C---:B------:R-:W-:Y:S01]  /*7110*/  FMUL R8, R38.reuse, R12 ;  /* 0x0000000c26087220 */ /* 0x040fe20000400000 */
[C---:B------:R-:W-:Y:S01]  /*7120*/  FFMA R11, R41.reuse, R42, R11 ;  /* 0x0000002a290b7223 */ /* 0x040fe2000000000b */
[----:B------:R-:W-:Y:S02]  /*7130*/  HADD2.F32 R42, -RZ, R56.H1_H1 ;  /* 0x30000038ff2a7230 */ /* 0x000fe40000004100 */
[C---:B------:R-:W-:Y:S01]  /*7140*/  FMUL R9, R38.reuse, R13 ;  /* 0x0000000d26097220 */ /* 0x040fe20000400000 */
[--C-:B------:R-:W-:Y:S02]  /*7150*/  HADD2.F32 R43, -RZ, R57.reuse.H0_H0 ;  /* 0x20000039ff2b7230 */ /* 0x100fe40000004100 */
[----:B------:R-:W-:Y:S01]  /*7160*/  FFMA R8, R41, R40, R8 ;  /* 0x0000002829087223 */ /* 0x000fe20000000008 */
[----:B------:R-:W-:Y:S01]  /*7170*/  F2FP.F16.F32.PACK_AB R55, R11, R6 ;  /* 0x000000060b37723e */ /* 0x000fe200000000ff */
[----:B------:R-:W-:Y:S01]  /*7180*/  FFMA R9, R41, R42, R9 ;  /* 0x0000002a29097223 */ /* 0x000fe20000000009 */
[C---:B------:R-:W-:Y:S01]  /*7190*/  FMUL R10, R38.reuse, R14 ;  /* 0x0000000e260a7220 */ /* 0x040fe20000400000 */
[----:B------:R-:W-:Y:S02]  /*71a0*/  HADD2.F32 R40, -RZ, R57.H1_H1 ;  /* 0x30000039ff287230 */ /* 0x000fe40000004100 */
[C---:B------:R-:W-:Y:S01]  /*71b0*/  FMUL R15, R38.reuse, R15 ;  /* 0x0000000f260f7220 */ /* 0x040fe20000400000 */
[----:B------:R1:W-:Y:S01]  /*71c0*/  STS.128 [R93+0x2000], R52 ;  /* 0x002000345d007388 */ /* 0x0003e20000000c00 */
[----:B------:R-:W-:Y:S01]  /*71d0*/  F2FP.F16.F32.PACK_AB R68, R9, R8 ;  /* 0x000000080944723e */ /* 0x000fe200000000ff */
[C---:B------:R-:W-:Y:S01]  /*71e0*/  FFMA R10, R41.reuse, R43, R10 ;  /* 0x0000002b290a7223 */ /* 0x040fe2000000000a */
[--C-:B------:R-:W-:Y:S02]  /*71f0*/  HADD2.F32 R43, -RZ, R58.reuse.H0_H0 ;  /* 0x2000003aff2b7230 */ /* 0x100fe40000004100 */
        /* <DEDUP_REMOVED lines=11> */
[--C-:B------:R-:W-:Y:S02]  /*72b0*/  HADD2.F32 R43, -RZ, R64.reuse.H0_H0 ;  /* 0x20000040ff2b7230 */ /* 0x100fe40000004100 */
[C---:B------:R-:W-:Y:S01]  /*72c0*/  FFMA R14, R41.reuse, R45, R14 ;  /* 0x0000002d290e7223 */ /* 0x040fe2000000000e */
[C---:B------:R-:W-:Y:S01]  /*72d0*/  FMUL R16, R38.reuse, R20 ;  /* 0x0000001426107220 */ /* 0x040fe20000400000 */
        /* <DEDUP_REMOVED lines=17> */
[C---:B------:R-:W-:Y:S01]  /*73f0*/  FFMA R20, R41.reuse, R40, R20 ;  /* 0x0000002829147223 */ /* 0x040fe20000000014 */
[C---:B------:R-:W-:Y:S01]  /*7400*/  FFMA R21, R41.reuse, R42, R21 ;  /* 0x0000002a29157223 */ /* 0x040fe20000000015 */
[----:B------:R-:W-:Y:S02]  /*7410*/  HADD2.F32 R40, -RZ, R67.H1_H1 ;  /* 0x30000043ff287230 */ /* 0x000fe40000004100 */
[----:B------:R-:W-:Y:S01]  /*7420*/  FFMA R22, R41, R43, R22 ;  /* 0x0000002b29167223 */ /* 0x000fe20000000016 */
[C---:B------:R-:W-:Y:S01]  /*7430*/  FMUL R27, R38.reuse, R27 ;  /* 0x0000001b261b7220 */ /* 0x040fe20000400000 */
[--C-:B------:R-:W-:Y:S02]  /*7440*/  HADD2.F32 R43, -RZ, R72.reuse.H0_H0 ;  /* 0x20000048ff2b7230 */ /* 0x100fe40000004100 */
[C---:B------:R-:W-:Y:S01]  /*7450*/  FMUL R24, R38.reuse, R28 ;  /* 0x0000001c26187220 */ /* 0x040fe20000400000 */
[----:B------:R-:W-:Y:S02]  /*7460*/  HADD2.F32 R42, -RZ, R72.H1_H1 ;  /* 0x30000048ff2a7230 */ /* 0x000fe40000004100 */
[C---:B------:R-:W-:Y:S01]  /*7470*/  FMUL R25, R38.reuse, R29 ;  /* 0x0000001d26197220 */ /* 0x040fe20000400000 */
[--C-:B------:R-:W-:Y:S01]  /*7480*/  HADD2.F32 R45, -RZ, R73.reuse.H0_H0 ;  /* 0x20000049ff2d7230 */ /* 0x100fe20000004100 */
[----:B------:R-:W-:Y:S01]  /*7490*/  F2FP.F16.F32.PACK_AB R70, R13, R12 ;  /* 0x0000000c0d46723e */ /* 0x000fe200000000ff */
[C---:B------:R-:W-:Y:S01]  /*74a0*/  FMUL R26, R38.reuse, R30 ;  /* 0x0000001e261a7220 */ /* 0x040fe20000400000 */
[----:B------:R-:W-:Y:S01]  /*74b0*/  F2FP.F16.F32.PACK_AB R71, R19, R14 ;  /* 0x0000000e1347723e */ /* 0x000fe200000000ff */
[C---:B------:R-:W-:Y:S01]  /*74c0*/  FFMA R27, R41.reuse, R40, R27 ;  /* 0x00000028291b7223 */ /* 0x040fe2000000001b */
[C---:B------:R-:W-:Y:S01]  /*74d0*/  FFMA R24, R41.reuse, R43, R24 ;  /* 0x0000002b29187223 */ /* 0x040fe20000000018 */
[----:B------:R-:W-:Y:S02]  /*74e0*/  HADD2.F32 R40, -RZ, R73.H1_H1 ;  /* 0x30000049ff287230 */ /* 0x000fe40000004100 */
[C---:B------:R-:W-:Y:S01]  /*74f0*/  FFMA R25, R41.reuse, R42, R25 ;  /* 0x0000002a29197223 */ /* 0x040fe20000000019 */
[----:B------:R1:W-:Y:S01]  /*7500*/  STS.128 [R92+0x2010], R68 ;  /* 0x002010445c007388 */ /* 0x0003e20000000c00 */
[C---:B------:R-:W-:Y:S01]  /*7510*/  FMUL R31, R38.reuse, R31 ;  /* 0x0000001f261f7220 */ /* 0x040fe20000400000 */
[--C-:B------:R-:W-:Y:S02]  /*7520*/  HADD2.F32 R43, -RZ, R74.reuse.H0_H0 ;  /* 0x2000004aff2b7230 */ /* 0x100fe40000004100 */
[C---:B------:R-:W-:Y:S01]  /*7530*/  FFMA R26, R41.reuse, R45, R26 ;  /* 0x0000002d291a7223 */ /* 0x040fe2000000001a */
        /* <DEDUP_REMOVED lines=30> */
[----:B------:R-:W-:Y:S02]  /*7720*/  UIADD3 UR9, UPT, UPT, UR49, 0x20, URZ ;  /* 0x0000002031097890 */ /* 0x000fe4000fffe0ff */
[----:B------:R-:W-:Y:S01]  /*7730*/  UIADD3 UR8, UPT, UPT, UR44, 0x2200, URZ ;  /* 0x000022002c087890 */ /* 0x000fe2000fffe0ff */
[----:B------:R-:W-:Y:S01]  /*7740*/  UMOV UR10, UR50 ;  /* 0x00000032000a7c82 */ /* 0x000fe20008000000 */
[----:B------:R-:W-:Y:S01]  /*7750*/  UMOV UR11, UR36 ;  /* 0x00000024000b7c82 */ /* 0x000fe20008000000 */
[----:B---3--:R-:W-:Y:S04]  /*7760*/  UIADD3 UR4, UP0, UPT, UR6, 0x680, URZ ;  /* 0x0000068006047890 */ /* 0x008fe8000ff1e0ff */
[----:B------:R-:W-:Y:S09]  /*7770*/  UIADD3.X UR5, UPT, UPT, URZ, UR7, URZ, UP0, !UPT ;  /* 0x00000007ff057290 */ /* 0x000ff200087fe4ff */
[----:B------:R3:W-:Y:S01]  /*7780*/  UTMASTG.3D [UR8], [UR4] ;  /* 0x00000008040073b5 */ /* 0x0007e20008010000 */
[----:B------:R0:W-:Y:S01]  /*7790*/  UTMACMDFLUSH ;  /* 0x00000000000079b7 */ /* 0x0001e20000000000 */
[----:B---3--:R-:W-:Y:S04]  /*77a0*/  DEPBAR.LE SB0, 0x1 ;  /* 0x000080400000791a */ /* 0x008fe80000000000 */
.L_x_113:
[----:B------:R-:W-:Y:S05]  /*77b0*/  BSYNC.RECONVERGENT B0 ;  /* 0x0000000000007941 */ /* 0x000fea0003800200 */
.L_x_112:
[----:B------:R-:W-:Y:S01]  /*77c0*/  BAR.SYNC.DEFER_BLOCKING 0x1, 0x80 ;  /* 0x0042000000007b1d */ /* 0x000fe20000010000 */
[----:B------:R-:W-:Y:S04]  /*77d0*/  UIADD3 UR4, UPT, UPT, UR46, 0x1, URZ ;  /* 0x000000012e047890 */ /* 0x000fe8000fffe0ff */
[----:B------:R-:W-:Y:S04]  /*77e0*/  UISETP.NE.AND UP0, UPT, UR4, 0x4, UPT ;  /* 0x000000040400788c */ /* 0x000fe8000bf05270 */
[----:B------:R-:W-:Y:S01]  /*77f0*/  USEL UR45, UR4, URZ, UP0 ;  /* 0x000000ff042d7287 */ /* 0x000fe20008000000 */
[----:B------:R3:W-:Y:S01]  /*7800*/  @P6 SYNCS.ARRIVE.TRANS64.RED.A1T0 RZ, [R61+URZ], RZ ;  /* 0x000000ff3dff69a7 */ /* 0x0007e200081004ff */
[----:B------:R-:W-:Y:S01]  /*7810*/  BSSY B1, `(.L_x_114) ;  /* 0x0000017000017945 */ /* 0x000fe20003800000 */
[----:B------:R-:W4:Y:S02]  /*7820*/  @P6 SYNCS.PHASECHK.TRANS64.TRYWAIT P0, [R62+URZ+0x20], R63 ;  /* 0x0000203f3e0065a7 */ /* 0x000f2400080011ff */
[----:B----4-:R-:W-:Y:S01]  /*7830*/  @P6 SEL R47, RZ, 0x1, !P0 ;  /* 0x00000001ff2f6807 */ /* 0x010fe20004000000 */
[----:B---3--:R-:W-:Y:S06]  /*7840*/  @!P6 BRA `(.L_x_115) ;  /* 0x00000000004ce947 */ /* 0x008fec0003800000 */
        /* <DEDUP_REMOVED lines=9> */
[----:B------:R-:W-:Y:S04]  /*78e0*/  SHF.L.U32 R5, R90, 0x1f, RZ ;  /* 0x0000001f5a057819 */ /* 0x000fe800000006ff */
[----:B------:R-:W3:Y:S02]  /*78f0*/  SYNCS.PHASECHK.TRANS64.TRYWAIT P0, [R62+URZ+0x20], R5 ;  /* 0x000020053e0075a7 */ /* 0x000ee400080011ff */
[----:B---3--:R-:W-:Y:S05]  /*7900*/  @!P0 BRA `(.L_x_118) ;  /* 0x0000002400448947 */ /* 0x008fea0003800000 */
.L_x_117:
[----:B------:R-:W-:Y:S05]  /*7910*/  BSYNC B0 ;  /* 0x0000000000007941 */ /* 0x000fea0003800000 */
.L_x_116:
[----:B------:R-:W-:Y:S02]  /*7920*/  ISETP.NE.AND P0, PT, R60, RZ, PT ;  /* 0x000000ff3c00720c */ /* 0x000fe40003f05270 */
[----:B------:R-:W-:Y:S11]  /*7930*/  IADD3 R46, PT, PT, R46, 0x1, RZ ;  /* 0x000000012e2e7810 */ /* 0x000ff60007ffe0ff */
[----:B------:R4:W1:Y:S04]  /*7940*/  @P0 LDS.128 R48, [R4] ;  /* 0x0000000004300984 */ /* 0x0008680000000c00 */
[----:B------:R4:W1:Y:S04]  /*7950*/  @P0 LDS.128 R56, [R3+0x10] ;  /* 0x0000100003380984 */ /* 0x0008680000000c00 */
[----:B------:R4:W1:Y:S04]  /*7960*/  @P0 LDS.128 R64, [R2+0x20] ;  /* 0x0000200002400984 */ /* 0x0008680000000c00 */
[----:B------:R4:W1:Y:S02]  /*7970*/  @P0 LDS.128 R72, [R0+0x30] ;  /* 0x0000300000480984 */ /* 0x0008640000000c00 */
.L_x_115:
[----:B------:R-:W-:Y:S05]  /*7980*/  BSYNC B1 ;  /* 0x0000000000017941 */ /* 0x000fea0003800000 */
.L_x_114:
[----:B----4-:R-:W-:Y:S05]  /*7990*/  VIADD R0, R39, 0x40 ;  /* 0x0000004027007836 */ /* 0x010fea0000000000 */
        /* <DEDUP_REMOVED lines=9> */
[----:B------:R-:W4:Y:S01]  /*7a30*/  LDCU.64 UR6, c[0x4][0x78] ;  /* 0x01000f00ff0677ac */ /* 0x000f220008000a00 */
[----:B------:R-:W1:Y:S01]  /*7a40*/  LDC.64 R2, c[0x4][R3] ;  /* 0x0100000003027b82 */ /* 0x000e620000000a00 */
[----:B------:R-:W5:Y:S01]  /*7a50*/  LDCU.64 UR4, c[0x4][0x10] ;  /* 0x01000200ff0477ac */ /* 0x000f620008000a00 */
[----:B---3--:R-:W-:Y:S01]  /*7a60*/  MOV R5, UR9 ;  /* 0x0000000900057c02 */ /* 0x008fe20008000f00 */
[----:B------:R-:W-:Y:S01]  /*7a70*/  IMAD.U32 R4, RZ, RZ, UR8 ;  /* 0x00000008ff047e24 */ /* 0x000fe2000f8e00ff */
[----:B----4-:R-:W-:Y:S01]  /*7a80*/  MOV R7, UR7 ;  /* 0x0000000700077c02 */ /* 0x010fe20008000f00 */
[----:B------:R-:W-:Y:S01]  /*7a90*/  IMAD.U32 R6, RZ, RZ, UR6 ;  /* 0x00000006ff067e24 */ /* 0x000fe2000f8e00ff */
[----:B-----5:R-:W-:Y:S01]  /*7aa0*/  MOV R11, UR5 ;  /* 0x00000005000b7c02 */ /* 0x020fe20008000f00 */
[----:B------:R-:W-:Y:S02]  /*7ab0*/  IMAD.U32 R10, RZ, RZ, UR4 ;  /* 0x00000004ff0a7e24 */ /* 0x000fe4000f8e00ff */
[----:B------:R-:W-:Y:S07]  /*7ac0*/  LEPC R20, `(.L_x_119) ;  /* 0x000000001014794e */ /* 0x000fee0000000000 */
[----:B-12---:R-:W-:Y:S05]  /*7ad0*/  CALL.ABS.NOINC R2 ;  /* 0x0000000002007343 */ /* 0x006fea0003c00000 */
.L_x_119:
        /* <DEDUP_REMOVED lines=12> */
[----:B---3--:R-:W-:Y:S02]  /*7ba0*/  LEA R62, R46, UR44, 0x3 ;  /* 0x0000002c2e3e7c11 */ /* 0x008fe4000f8e18ff */
[----:B------:R-:W1:Y:S02]  /*7bb0*/  LDTM.x32 R4, tmem[UR4+0x40] ;  /* 0x00004004000479ee */ /* 0x000e6400082c0000 */
        /* <DEDUP_REMOVED lines=133> */
.L_x_121:
[----:B------:R-:W-:Y:S05]  /*8410*/  BSYNC.RECONVERGENT B0 ;  /* 0x0000000000007941 */ /* 0x000fea0003800200 */
.L_x_120:
        /* <DEDUP_REMOVED lines=21> */
.L_x_125:
[----:B------:R-:W-:Y:S05]  /*8570*/  BSYNC B0 ;  /* 0x0000000000007941 */ /* 0x000fea0003800000 */
.L_x_124:
[----:B------:R-:W-:Y:S11]  /*8580*/  ISETP.NE.AND P0, PT, R60, RZ, PT ;  /* 0x000000ff3c00720c */ /* 0x000ff60003f05270 */
[----:B------:R-:W-:Y:S02]  /*8590*/  @!UPT UIADD3 URZ, UPT, UPT, URZ, URZ, URZ ;  /* 0x000000fffffff290 */ /* 0x000fe4000fffe0ff */
[----:B------:R4:W1:Y:S04]  /*85a0*/  @P0 LDS.128 R48, [R3] ;  /* 0x0000000003300984 */ /* 0x0008680000000c00 */
[----:B------:R4:W1:Y:S04]  /*85b0*/  @P0 LDS.128 R56, [R2+0x10] ;  /* 0x0000100002380984 */ /* 0x0008680000000c00 */
[----:B------:R4:W1:Y:S04]  /*85c0*/  @P0 LDS.128 R64, [R0+0x20] ;  /* 0x0000200000400984 */ /* 0x0008680000000c00 */
[----:B------:R4:W1:Y:S02]  /*85d0*/  @P0 LDS.128 R72, [R46+0x30] ;  /* 0x000030002e480984 */ /* 0x0008640000000c00 */
.L_x_123:
[----:B------:R-:W-:Y:S05]  /*85e0*/  BSYNC B1 ;  /* 0x0000000000017941 */ /* 0x000fea0003800000 */
.L_x_122:
        /* <DEDUP_REMOVED lines=21> */
.L_x_127:
[----:B------:R-:W-:Y:S01]  /*8740*/  ISETP.NE.AND P0, PT, R95, RZ, PT ;  /* 0x000000ff5f00720c */ /* 0x000fe20003f05270 */
[----:B------:R-:W-:Y:S05]  /*8750*/  WARPSYNC.ALL ;  /* 0x0000000000007948 */ /* 0x000fea0003800000 */
[----:B------:R-:W-:Y:S01]  /*8760*/  R2UR UR4, R39 ;  /* 0x00000000270472ca */ /* 0x000fe200000e0000 */
[--C-:B-1----:R-:W-:Y:S01]  /*8770*/  HADD2.F32 R40, -RZ, R48.reuse.H0_H0 ;  /* 0x20000030ff287230 */ /* 0x102fe20000004100 */
[----:B------:R-:W-:Y:S01]  /*8780*/  R2UR UR5, R99 ;  /* 0x00000000630572ca */ /* 0x000fe200000e0000 */
[----:B------:R-:W-:Y:S01]  /*8790*/  HADD2.F32 R42, -RZ, R48.H1_H1 ;  /* 0x30000030ff2a7230 */ /* 0x000fe20000004100 */
[----:B------:R-:W-:Y:S01]  /*87a0*/  BSSY.RECONVERGENT B0, `(.L_x_128) ;  /* 0x000008a000007945 */ /* 0x000fe20003800200 */
[--C-:B------:R-:W-:Y:S02]  /*87b0*/  HADD2.F32 R43, -RZ, R49.reuse.H0_H0 ;  /* 0x20000031ff2b7230 */ /* 0x100fe40000004100 */
[----:B------:R-:W-:Y:S02]  /*87c0*/  HADD2.F32 R44, -RZ, R49.H1_H1 ;  /* 0x30000031ff2c7230 */ /* 0x000fe40000004100 */
[--C-:B------:R-:W-:Y:S02]  /*87d0*/  HADD2.F32 R45, -RZ, R50.reuse.H0_H0 ;  /* 0x20000032ff2d7230 */ /* 0x100fe40000004100 */
[----:B------:R-:W-:Y:S02]  /*87e0*/  HADD2.F32 R46, -RZ, R50.H1_H1 ;  /* 0x30000032ff2e7230 */ /* 0x000fe40000004100 */
[----:B---3--:R-:W1:Y:S01]  /*87f0*/  LDTM.x32 R4, tmem[UR4+0x60] ;  /* 0x00006004000479ee */ /* 0x008e6200082c0000 */
[----:B------:R-:W-:Y:S01]  /*8800*/  NOP ;  /* 0x0000000000007918 */ /* 0x000fe20000000000 */
[----:B------:R-:W-:Y:S01]  /*8810*/  UIADD3 UR4, UPT, UPT, UR5, 0xb0, URZ ;  /* 0x000000b005047890 */ /* 0x000fe2000fffe0ff */
[--C-:B------:R-:W-:Y:S02]  /*8820*/  HADD2.F32 R47, -RZ, R51.reuse.H0_H0 ;  /* 0x20000033ff2f7230 */ /* 0x100fe40000004100 */
[----:B------:R-:W-:Y:S01]  /*8830*/  HADD2.F32 R49, -RZ, R51.H1_H1 ;  /* 0x30000033ff317230 */ /* 0x000fe20000004100 */
[----:B------:R-:W-:Y:S01]  /*8840*/  UPRMT UR4, UR47, 0x654, UR4 ;  /* 0x000006542f047896 */ /* 0x000fe20008000004 */
[--C-:B------:R-:W-:Y:S02]  /*8850*/  HADD2.F32 R48, -RZ, R56.reuse.H0_H0 ;  /* 0x20000038ff307230 */ /* 0x100fe40000004100 */
[----:B------:R-:W-:Y:S02]  /*8860*/  HADD2.F32 R51, -RZ, R56.H1_H1 ;  /* 0x30000038ff337230 */ /* 0x000fe40000004100 */
[--C-:B------:R-:W-:Y:S02]  /*8870*/  HADD2.F32 R50, -RZ, R57.reuse.H0_H0 ;  /* 0x20000039ff327230 */ /* 0x100fe40000004100 */
[----:B------:R-:W-:Y:S02]  /*8880*/  HADD2.F32 R52, -RZ, R57.H1_H1 ;  /* 0x30000039ff347230 */ /* 0x000fe40000004100 */
[----:B-1----:R-:W-:Y:S01]  /*8890*/  SYNCS.ARRIVE.TRANS64.RED.A1T0 RZ, [UR4], RZ ;  /* 0x000000ffffff79a7 */ /* 0x002fe20008100404 */
[--C-:B------:R-:W-:Y:S02]  /*88a0*/  HADD2.F32 R53, -RZ, R58.reuse.H0_H0 ;  /* 0x2000003aff357230 */ /* 0x100fe40000004100 */
[----:B------:R-:W-:Y:S02]  /*88b0*/  HADD2.F32 R54, -RZ, R58.H1_H1 ;  /* 0x3000003aff367230 */ /* 0x000fe40000004100 */
[--C-:B------:R-:W-:Y:S02]  /*88c0*/  HADD2.F32 R55, -RZ, R59.reuse.H0_H0 ;  /* 0x2000003bff377230 */ /* 0x100fe40000004100 */
[----:B------:R-:W-:Y:S02]  /*88d0*/  HADD2.F32 R56, -RZ, R59.H1_H1 ;  /* 0x3000003bff387230 */ /* 0x000fe40000004100 */
[C---:B------:R-:W-:Y:S01]  /*88e0*/  FMUL R4, R38.reuse, R4 ;  /* 0x0000000426047220 */ /* 0x040fe20000400000 */
[C---:B------:R-:W-:Y:S01]  /*88f0*/  FMUL R5, R38.reuse, R5 ;  /* 0x0000000526057220 */ /* 0x040fe20000400000 */
[C---:B------:R-:W-:Y:S01]  /*8900*/  FMUL R6, R38.reuse, R6 ;  /* 0x0000000626067220 */ /* 0x040fe20000400000 */
[C---:B------:R-:W-:Y:S01]  /*8910*/  FMUL R7, R38.reuse, R7 ;  /* 0x0000000726077220 */ /* 0x040fe20000400000 */
[C---:B------:R-:W-:Y:S01]  /*8920*/  FFMA R4, R41.reuse, R40, R4 ;  /* 0x0000002829047223 */ /* 0x040fe20000000004 */
[C---:B------:R-:W-:Y:S01]  /*8930*/  FFMA R5, R41.reuse, R42, R5 ;  /* 0x0000002a29057223 */ /* 0x040fe20000000005 */
[C---:B------:R-:W-:Y:S01]  /*8940*/  FFMA R6, R41.reuse, R43, R6 ;  /* 0x0000002b29067223 */ /* 0x040fe20000000006 */
[----:B------:R-:W-:Y:S01]  /*8950*/  FFMA R7, R41, R44, R7 ;  /* 0x0000002c29077223 */ /* 0x000fe20000000007 */
[C---:B------:R-:W-:Y:S01]  /*8960*/  FMUL R8, R38.reuse, R8 ;  /* 0x0000000826087220 */ /* 0x040fe20000400000 */
[C---:B------:R-:W-:Y:S01]  /*8970*/  FMUL R9, R38.reuse, R9 ;  /* 0x0000000926097220 */ /* 0x040fe20000400000 */
[----:B------:R-:W-:Y:S01]  /*8980*/  F2FP.F16.F32.PACK_AB R100, R5, R4 ;  /* 0x000000040564723e */ /* 0x000fe200000000ff */
[C---:B------:R-:W-:Y:S01]  /*8990*/  FMUL R0, R38.reuse, R10 ;  /* 0x0000000a26007220 */ /* 0x040fe20000400000 */
[----:B------:R-:W-:Y:S01]  /*89a0*/  F2FP.F16.F32.PACK_AB R101, R7, R6 ;  /* 0x000000060765723e */ /* 0x000fe200000000ff */
[C---:B------:R-:W-:Y:S01]  /*89b0*/  FFMA R8, R41.reuse, R45, R8 ;  /* 0x0000002d29087223 */ /* 0x040fe20000000008 */
[C---:B------:R-:W-:Y:S01]  /*89c0*/  FFMA R9, R41.reuse, R46, R9 ;  /* 0x0000002e29097223 */ /* 0x040fe20000000009 */
[----:B------:R-:W-:Y:S01]  /*89d0*/  FFMA R0, R41, R47, R0 ;  /* 0x0000002f29007223 */ /* 0x000fe20000000000 */
[C---:B------:R-:W-:Y:S01]  /*89e0*/  FMUL R2, R38.reuse, R11 ;  /* 0x0000000b26027220 */ /* 0x040fe20000400000 */
[C---:B------:R-:W-:Y:S01]  /*89f0*/  FMUL R3, R38.reuse, R12 ;  /* 0x0000000c26037220 */ /* 0x040fe20000400000 */
[C---:B------:R-:W-:Y:S01]  /*8a00*/  FMUL R10, R38.reuse, R13 ;  /* 0x0000000d260a7220 */ /* 0x040fe20000400000 */
[----:B------:R-:W-:Y:S01]  /*8a10*/  F2FP.F16.F32.PACK_AB R102, R9, R8 ;  /* 0x000000080966723e */ /* 0x000fe200000000ff */
[C---:B------:R-:W-:Y:S01]  /*8a20*/  FFMA R2, R41.reuse, R49, R2 ;  /* 0x0000003129027223 */ /* 0x040fe20000000002 */
[C---:B------:R-:W-:Y:S01]  /*8a30*/  FFMA R3, R41.reuse, R48, R3 ;  /* 0x0000003029037223 */ /* 0x040fe20000000003 */
[C---:B------:R-:W-:Y:S01]  /*8a40*/  FFMA R10, R41.reuse, R51, R10 ;  /* 0x00000033290a7223 */ /* 0x040fe2000000000a */
[C---:B------:R-:W-:Y:S01]  /*8a50*/  FMUL R11, R38.reuse, R14 ;  /* 0x0000000e260b7220 */ /* 0x040fe20000400000 */
[C---:B------:R-:W-:Y:S01]  /*8a60*/  FMUL R15, R38.reuse, R15 ;  /* 0x0000000f260f7220 */ /* 0x040fe20000400000 */
[C---:B------:R-:W-:Y:S01]  /*8a70*/  FMUL R12, R38.reuse, R16 ;  /* 0x00000010260c7220 */ /* 0x040fe20000400000 */
[C---:B------:R-:W-:Y:S01]  /*8a80*/  FMUL R13, R38.reuse, R17 ;  /* 0x00000011260d7220 */ /* 0x040fe20000400000 */
[C---:B------:R-:W-:Y:S01]  /*8a90*/  FFMA R11, R41.reuse, R50, R11 ;  /* 0x00000032290b7223 */ /* 0x040fe2000000000b */
[C---:B------:R-:W-:Y:S01]  /*8aa0*/  FMUL R14, R38.reuse, R18 ;  /* 0x00000012260e7220 */ /* 0x040fe20000400000 */
[C---:B------:R-:W-:Y:S01]  /*8ab0*/  FFMA R15, R41.reuse, R52, R15 ;  /* 0x00000034290f7223 */ /* 0x040fe2000000000f */
[--C-:B------:R-:W-:Y:S02]  /*8ac0*/  HADD2.F32 R57, -RZ, R64.reuse.H0_H0 ;  /* 0x20000040ff397230 */ /* 0x100fe40000004100 */
[----:B------:R-:W-:Y:S01]  /*8ad0*/  FMUL R19, R38, R19 ;  /* 0x0000001326137220 */ /* 0x000fe20000400000 */
[----:B------:R-:W-:Y:S01]  /*8ae0*/  F2FP.F16.F32.PACK_AB R103, R2, R0 ;  /* 0x000000000267723e */ /* 0x000fe200000000ff */
[C---:B------:R-:W-:Y:S01]  /*8af0*/  FFMA R12, R41.reuse, R53, R12 ;  /* 0x00000035290c7223 */ /* 0x040fe2000000000c */
[----:B------:R-:W-:Y:S02]  /*8b00*/  HADD2.F32 R58, -RZ, R64.H1_H1 ;  /* 0x30000040ff3a7230 */ /* 0x000fe40000004100 */
[C---:B------:R-:W-:Y:S01]  /*8b10*/  FMUL R16, R38.reuse, R20 ;  /* 0x0000001426107220 */ /* 0x040fe20000400000 */
[C---:B------:R-:W-:Y:S01]  /*8b20*/  FFMA R13, R41.reuse, R54, R13 ;  /* 0x00000036290d7223 */ /* 0x040fe2000000000d */
[----:B------:R1:W-:Y:S01]  /*8b30*/  STS.128 [R93+0x6000], R100 ;  /* 0x006000645d007388 */ /* 0x0003e20000000c00 */
[--C-:B------:R-:W-:Y:S02]  /*8b40*/  HADD2.F32 R59, -RZ, R65.reuse.H0_H0 ;  /* 0x20000041ff3b7230 */ /* 0x100fe40000004100 */
[C---:B------:R-:W-:Y:S01]  /*8b50*/  FMUL R17, R38.reuse, R21 ;  /* 0x0000001526117220 */ /* 0x040fe20000400000 */
[C---:B------:R-:W-:Y:S01]  /*8b60*/  FFMA R14, R41.reuse, R55, R14 ;  /* 0x00000037290e7223 */ /* 0x040fe2000000000e */
[----:B------:R-:W-:Y:S02]  /*8b70*/  HADD2.F32 R60, -RZ, R65.H1_H1 ;  /* 0x30000041ff3c7230 */ /* 0x000fe40000004100 */
[C---:B------:R-:W-:Y:S01]  /*8b80*/  FMUL R18, R38.reuse, R22 ;  /* 0x0000001626127220 */ /* 0x040fe20000400000 */
[C---:B------:R-:W-:Y:S01]  /*8b90*/  FFMA R19, R41.reuse, R56, R19 ;  /* 0x0000003829137223 */ /* 0x040fe20000000013 */
        /* <DEDUP_REMOVED lines=13> */
[----:B------:R-:W-:Y:S01]  /*8c70*/  FMUL R27, R38, R27 ;  /* 0x0000001b261b7220 */ /* 0x000fe20000400000 */
[----:B------:R-:W-:Y:S01]  /*8c80*/  F2FP.F16.F32.PACK_AB R104, R10, R3 ;  /* 0x000000030a68723e */ /* 0x000fe200000000ff */
[----:B------:R-:W-:Y:S01]  /*8c90*/  FFMA R20, R41, R61, R20 ;  /* 0x0000003d29147223 */ /* 0x000fe20000000014 */
[----:B------:R-:W-:Y:S01]  /*8ca0*/  F2FP.F16.F32.PACK_AB R105, R15, R11 ;  /* 0x0000000b0f69723e */ /* 0x000fe200000000ff */
[----:B------:R-:W-:Y:S01]  /*8cb0*/  HADD2.F32 R66, -RZ, R72.H1_H1 ;  /* 0x30000048ff427230 */ /* 0x000fe20000004100 */
[----:B------:R-:W-:Y:S01]  /*8cc0*/  F2FP.F16.F32.PACK_AB R106, R13, R12 ;  /* 0x0000000c0d6a723e */ /* 0x000fe200000000ff */
[C---:B------:R-:W-:Y:S01]  /*8cd0*/  FMUL R24, R38.reuse, R28 ;  /* 0x0000001c26187220 */ /* 0x040fe20000400000 */
[----:B------:R-:W-:Y:S01]  /*8ce0*/  F2FP.F16.F32.PACK_AB R107, R19, R14 ;  /* 0x0000000e136b723e */ /* 0x000fe200000000ff */
[C---:B------:R-:W-:Y:S01]  /*8cf0*/  FFMA R21, R41.reuse, R62, R21 ;  /* 0x0000003e29157223 */ /* 0x040fe20000000015 */
[--C-:B------:R-:W-:Y:S02]  /*8d00*/  HADD2.F32 R67, -RZ, R73.reuse.H0_H0 ;  /* 0x20000049ff437230 */ /* 0x100fe40000004100 */
[C---:B------:R-:W-:Y:S01]  /*8d10*/  FMUL R25, R38.reuse, R29 ;  /* 0x0000001d26197220 */ /* 0x040fe20000400000 */
[C---:B------:R-:W-:Y:S01]  /*8d20*/  FFMA R22, R41.reuse, R63, R22 ;  /* 0x0000003f29167223 */ /* 0x040fe20000000016 */
[----:B------:R1:W-:Y:S01]  /*8d30*/  STS.128 [R92+0x6010], R104 ;  /* 0x006010685c007388 */ /* 0x0003e20000000c00 */
        /* <DEDUP_REMOVED lines=48> */
.L_x_129:
[----:B------:R-:W-:Y:S05]  /*9040*/  BSYNC.RECONVERGENT B0 ;  /* 0x0000000000007941 */ /* 0x000fea0003800200 */
.L_x_128:
[----:B------:R-:W-:Y:S01]  /*9050*/  BAR.SYNC.DEFER_BLOCKING 0x1, 0x80 ;  /* 0x0042000000007b1d */ /* 0x000fe20000010000 */
[----:B------:R-:W-:Y:S01]  /*9060*/  UISETP.NE.AND UP0, UPT, UR52, -0x4, UPT ;  /* 0xfffffffc3400788c */ /* 0x000fe2000bf05270 */
[----:B------:R-:W-:Y:S08]  /*9070*/  IADD3 R0, PT, PT, R36, 0x1, RZ ;  /* 0x0000000124007810 */ /* 0x000ff00007ffe0ff */
[----:B------:R-:W-:Y:S05]  /*9080*/  BRA.U !UP0, `(.L_x_130) ;  /* 0x0000000108287547 */ /* 0x000fea000b800000 */
[----:B------:R-:W-:Y:S01]  /*9090*/  ISETP.NE.AND P0, PT, R98, RZ, PT ;  /* 0x000000ff6200720c */ /* 0x000fe20003f05270 */
[----:B------:R-:W-:Y:S01]  /*90a0*/  IMAD.U32 R3, RZ, RZ, UR46 ;  /* 0x0000002eff037e24 */ /* 0x000fe2000f8e00ff */
[----:B------:R-:W-:Y:S01]  /*90b0*/  UIADD3 UR4, UPT, UPT, UR46, 0x1, URZ ;  /* 0x000000012e047890 */ /* 0x000fe2000fffe0ff */
[----:B------:R-:W-:Y:S03]  /*90c0*/  IMAD.U32 R2, RZ, RZ, UR47 ;  /* 0x0000002fff027e24 */ /* 0x000fe6000f8e00ff */
[----:B------:R-:W-:Y:S04]  /*90d0*/  UISETP.NE.AND UP0, UPT, UR4, 0x4, UPT ;  /* 0x000000040400788c */ /* 0x000fe8000bf05270 */
[----:B------:R-:W-:Y:S03]  /*90e0*/  USEL UR46, UR4, URZ, UP0 ;  /* 0x000000ff042e7287 */ /* 0x000fe60008000000 */
[----:B------:R-:W-:Y:S05]  /*90f0*/  @P0 LEA R3, R3, UR44, 0x3 ;  /* 0x0000002c03030c11 */ /* 0x000fea000f8e18ff */
[----:B------:R-:W-:Y:S05]  /*9100*/  @P0 VIADD R3, R3, 0x40 ;  /* 0x0000004003030836 */ /* 0x000fea0000000000 */
[----:B------:R-:W-:Y:S04]  /*9110*/  @P0 PRMT R2, R2, 0x654, R3 ;  /* 0x0000065402020816 */ /* 0x000fe80000000003 */
[----:B------:R3:W-:Y:S03]  /*9120*/  @P0 SYNCS.ARRIVE.TRANS64.RED.A1T0 RZ, [R2+URZ], RZ ;  /* 0x000000ff02ff09a7 */ /* 0x0007e600081004ff */
.L_x_130:
[----:B------:R-:W-:Y:S01]  /*9130*/  R2UR UR4, R82 ;  /* 0x00000000520472ca */ /* 0x000fe200000e0000 */
[----:B------:R-:W-:Y:S01]  /*9140*/  UISETP.NE.AND UP0, UPT, UR62, URZ, UPT ;  /* 0x000000ff3e00728c */ /* 0x000fe2000bf05270 */
[----:B------:R-:W-:Y:S01]  /*9150*/  ISETP.NE.AND P0, PT, R86, 0x2, PT ;  /* 0x000000025600780c */ /* 0x000fe20003f05270 */
[----:B------:R-:W-:Y:S01]  /*9160*/  UIADD3 UR20, UPT, UPT, UR37, UR63, URZ ;  /* 0x0000003f25147290 */ /* 0x000fe2000fffe0ff */
[----:B------:R-:W-:Y:S01]  /*9170*/  ISETP.NE.AND P1, PT, R0, 0x4, PT ;  /* 0x000000040000780c */ /* 0x000fe20003f25270 */
[----:B------:R-:W-:Y:S01]  /*9180*/  UIADD3 UR52, UPT, UPT, UR52, 0x4, URZ ;  /* 0x0000000434347890 */ /* 0x000fe2000fffe0ff */
[----:B------:R-:W-:Y:S01]  /*9190*/  SEL R3, RZ, 0x1, P0 ;  /* 0x00000001ff037807 */ /* 0x000fe20000000000 */
[----:B------:R-:W-:Y:S01]  /*91a0*/  UMOV UR36, UR61 ;  /* 0x0000003d00247c82 */ /* 0x000fe20008000000 */
[----:B---3--:R-:W-:Y:S02]  /*91b0*/  SEL R2, RZ, 0x1, P1 ;  /* 0x00000001ff027807 */ /* 0x008fe40000800000 */
[----:B------:R-:W-:Y:S02]  /*91c0*/  LOP3.LUT R88, R88, R3, RZ, 0x3c, !PT ;  /* 0x0000000358587212 */ /* 0x000fe400078e3cff */
[----:B------:R-:W-:Y:S01]  /*91d0*/  LOP3.LUT R89, R89, R2, RZ, 0x3c, !PT ;  /* 0x0000000259597212 */ /* 0x000fe200078e3cff */
[----:B------:R-:W-:Y:S01]  /*91e0*/  UIADD3 UR16, UPT, UPT, UR38, UR4, URZ ;  /* 0x0000000426107290 */ /* 0x000fe2000fffe0ff */
[----:B------:R-:W-:Y:S02]  /*91f0*/  SEL R86, R86, RZ, P0 ;  /* 0x000000ff56567207 */ /* 0x000fe40000000000 */
[----:B------:R-:W-:Y:S01]  /*9200*/  SEL R36, R0, RZ, P1 ;  /* 0x000000ff00247207 */ /* 0x000fe20000800000 */
[----:B------:R-:W-:Y:S08]  /*9210*/  BRA.U UP0, `(.L_x_131) ;  /* 0xffffffbd00dc7547 */ /* 0x000ff0000b83ffff */
[----:B------:R-:W-:-:S13]  /*9220*/  R2UR UR4, R83 ;  /* 0x00000000530472ca */ /* 0x000fda00000e0000 */
[----:B------:R-:W-:-:S09]  /*9230*/  UISETP.NE.AND UP0, UPT, UR4, URZ, UPT ;  /* 0x000000ff0400728c */ /* 0x000fd2000bf05270 */
[----:B------:R-:W-:Y:S05]  /*9240*/  BRA.U !UP0, `(.L_x_132) ;  /* 0x0000000108487547 */ /* 0x000fea000b800000 */
[----:B------:R-:W3:Y:S02]  /*9250*/  LDCU.64 UR4, c[0x0][0x890] ;  /* 0x00011200ff0477ac */ /* 0x000ee40008000a00 */
[----:B---3--:R-:W-:-:S04]  /*9260*/  UISETP.NE.U32.AND UP0, UPT, UR4, URZ, UPT ;  /* 0x000000ff0400728c */ /* 0x008fc8000bf05070 */
[----:B------:R-:W-:-:S09]  /*9270*/  UISETP.NE.AND.EX UP0, UPT, UR5, URZ, UPT, UP0 ;  /* 0x000000ff0500728c */ /* 0x000fd2000bf05300 */
[----:B------:R-:W-:Y:S05]  /*9280*/  BRA.U UP0, `(.L_x_133) ;  /* 0x00000001000c7547 */ /* 0x000fea000b800000 */
[----:B------:R-:W-:-:S13]  /*9290*/  FSETP.NEU.AND P0, PT, R41, RZ, PT ;  /* 0x000000ff2900720b */ /* 0x000fda0003f0d000 */
[----:B------:R-:W-:Y:S05]  /*92a0*/  @!P0 EXIT ;  /* 0x000000000000894d */ /* 0x000fea0003800000 */
[----:B------:R-:W-:Y:S05]  /*92b0*/  BRA `(.L_x_132) ;  /* 0x00000000002c7947 */ /* 0x000fea0003800000 */
.L_x_133:
[----:B------:R-:W-:Y:S01]  /*92c0*/  ISETP.NE.AND P0, PT, R85, RZ, PT ;  /* 0x000000ff5500720c */ /* 0x000fe20003f05270 */
[----:B------:R-:W-:-:S12]  /*92d0*/  BSSY.RECONVERGENT B0, `(.L_x_132) ;  /* 0x0000009000007945 */ /* 0x000fd80003800200 */
[----:B------:R-:W-:Y:S05]  /*92e0*/  @P0 BRA `(.L_x_134) ;  /* 0x0000000000140947 */ /* 0x000fea0003800000 */
[----:B------:R-:W3:Y:S02]  /*92f0*/  LDCU.64 UR4, c[0x0][0x888] ;  /* 0x00011100ff0477ac */ /* 0x000ee40008000a00 */
[----:B---3--:R-:W-:-:S04]  /*9300*/  ISETP.NE.U32.AND P0, PT, RZ, UR4, PT ;  /* 0x00000004ff007c0c */ /* 0x008fc8000bf05070 */
[----:B------:R-:W-:-:S13]  /*9310*/  ISETP.NE.AND.EX P0, PT, RZ, UR5, PT, P0 ;  /* 0x00000005ff007c0c */ /* 0x000fda000bf05300 */
[----:B------:R-:W-:Y:S05]  /*9320*/  @!P0 EXIT ;  /* 0x000000000000894d */ /* 0x000fea0003800000 */
[----:B------:R-:W-:Y:S05]  /*9330*/  BRA `(.L_x_135) ;  /* 0x0000000000087947 */ /* 0x000fea0003800000 */
.L_x_134:
[----:B------:R-:W-:-:S13]  /*9340*/  FSETP.NEU.AND P0, PT, R41, RZ, PT ;  /* 0x000000ff2900720b */ /* 0x000fda0003f0d000 */
[----:B------:R-:W-:Y:S05]  /*9350*/  @!P0 EXIT ;  /* 0x000000000000894d */ /* 0x000fea0003800000 */
.L_x_135:
[----:B------:R-:W-:Y:S05]  /*9360*/  BSYNC.RECONVERGENT B0 ;  /* 0x0000000000007941 */ /* 0x000fea0003800200 */
.L_x_132:
[----:B------:R-:W-:Y:S01]  /*9370*/  ULEA UR4, UR46, UR44, 0x3 ;  /* 0x0000002c2e047291 */ /* 0x000fe2000f8e18ff */
[----:B------:R-:W-:-:S04]  /*9380*/  DEPBAR.LE SB0, 0x0 ;  /* 0x000080000000791a */ /* 0x000fc80000000000 */
[----:B------:R-:W-:-:S04]  /*9390*/  UIADD3 UR4, UPT, UPT, UR4, 0x40, URZ ;  /* 0x0000004004047890 */ /* 0x000fc8000fffe0ff */
[----:B------:R-:W-:-:S09]  /*93a0*/  UPRMT UR4, UR47, 0x654, UR4 ;  /* 0x000006542f047896 */ /* 0x000fd20008000004 */
[----:B------:R-:W-:Y:S01]  /*93b0*/  SYNCS.ARRIVE.TRANS64.RED.A1T0 RZ, [UR4], RZ ;  /* 0x000000ffffff79a7 */ /* 0x000fe20008100404 */
[----:B------:R-:W-:Y:S05]  /*93c0*/  EXIT ;  /* 0x000000000000794d */ /* 0x000fea0003800000 */
.L_x_24:
[----:B--2---:R2:W3:Y:S02]  /*93d0*/  SYNCS.PHASECHK.TRANS64.TRYWAIT P0, [R3+URZ+0xe0], R2 ;  /* 0x0000e002030075a7 */ /* 0x0044e400080011ff */
[----:B---3--:R-:W-:Y:S05]  /*93e0*/  @!P0 NANOSLEEP.SYNCS 0x989680 ;  /* 0x009896800000895d */ /* 0x008fea0003900000 */
[----:B------:R-:W3:Y:S02]  /*93f0*/  @!P0 SYNCS.PHASECHK.TRANS64 P0, [R3+URZ+0xe0], R2 ;  /* 0x0000e002030085a7 */ /* 0x000ee400080010ff */
[----:B---3--:R-:W-:Y:S05]  /*9400*/  @!P0 BRA `(.L_x_24) ;  /* 0xfffffffc00f08947 */ /* 0x008fea000383ffff */
[----:B------:R-:W-:Y:S05]  /*9410*/  BRA `(.L_x_136) ;  /* 0xffffff8400307947 */ /* 0x000fea000383ffff */
.L_x_27:
[----:B-1----:R-:W-:-:S07]  /*9420*/  MOV R0, UR33 ;  /* 0x0000002100007c02 */ /* 0x002fce0008000f00 */
.L_x_137:
[----:B-1----:R1:W2:Y:S02]  /*9430*/  SYNCS.PHASECHK.TRANS64.TRYWAIT P0, [R0+URZ+0x10], R3 ;  /* 0x00001003000075a7 */ /* 0x0022a400080011ff */
[----:B--2---:R-:W-:Y:S05]  /*9440*/  @!P0 NANOSLEEP.SYNCS 0x989680 ;  /* 0x009896800000895d */ /* 0x004fea0003900000 */
[----:B------:R-:W2:Y:S02]  /*9450*/  @!P0 SYNCS.PHASECHK.TRANS64 P0, [R0+URZ+0x10], R3 ;  /* 0x00001003000085a7 */ /* 0x000ea400080010ff */
[----:B--2---:R-:W-:Y:S05]  /*9460*/  @!P0 BRA `(.L_x_137) ;  /* 0xfffffffc00f08947 */ /* 0x004fea000383ffff */
[----:B------:R-:W-:Y:S05]  /*9470*/  BRA `(.L_x_26) ;  /* 0xffffff84007c7947 */ /* 0x000fea000383ffff */
.L_x_34:
[----:B-1----:R-:W-:-:S07]  /*9480*/  MOV R0, UR25 ;  /* 0x0000001900007c02 */ /* 0x002fce0008000f00 */
.L_x_138:
[----:B-1----:R1:W2:Y:S02]  /*9490*/  SYNCS.PHASECHK.TRANS64.TRYWAIT P0, [R0+URZ+0x10], R3 ;  /* 0x00001003000075a7 */ /* 0x0022a400080011ff */
[----:B--2---:R-:W-:Y:S05]  /*94a0*/  @!P0 NANOSLEEP.SYNCS 0x989680 ;  /* 0x009896800000895d */ /* 0x004fea0003900000 */
[----:B------:R-:W2:Y:S02]  /*94b0*/  @!P0 SYNCS.PHASECHK.TRANS64 P0, [R0+URZ+0x10], R3 ;  /* 0x00001003000085a7 */ /* 0x000ea400080010ff */
[----:B--2---:R-:W-:Y:S05]  /*94c0*/  @!P0 BRA `(.L_x_138) ;  /* 0xfffffffc00f08947 */ /* 0x004fea000383ffff */
[----:B------:R-:W-:Y:S05]  /*94d0*/  BRA `(.L_x_33) ;  /* 0xffffff8800547947 */ /* 0x000fea000383ffff */
.L_x_39:
[----:B-1----:R1:W2:Y:S02]  /*94e0*/  SYNCS.PHASECHK.TRANS64.TRYWAIT P0, [R3+URZ+0x70], R0 ;  /* 0x00007000030075a7 */ /* 0x0022a400080011ff */
[----:B--2---:R-:W-:Y:S05]  /*94f0*/  @!P0 NANOSLEEP.SYNCS 0x989680 ;  /* 0x009896800000895d */ /* 0x004fea0003900000 */
[----:B------:R-:W2:Y:S02]  /*9500*/  @!P0 SYNCS.PHASECHK.TRANS64 P0, [R3+URZ+0x70], R0 ;  /* 0x00007000030085a7 */ /* 0x000ea400080010ff */
[----:B--2---:R-:W-:Y:S05]  /*9510*/  @!P0 BRA `(.L_x_39) ;  /* 0xfffffffc00f08947 */ /* 0x004fea000383ffff */
[----:B------:R-:W-:Y:S05]  /*9520*/  BRA `(.L_x_139) ;  /* 0xffffff8c00107947 */ /* 0x000fea000383ffff */
.L_x_43:
[----:B-1----:R-:W-:-:S07]  /*9530*/  MOV R0, UR4 ;  /* 0x0000000400007c02 */ /* 0x002fce0008000f00 */
.L_x_140:
[----:B-1----:R1:W2:Y:S02]  /*9540*/  SYNCS.PHASECHK.TRANS64.TRYWAIT P0, [R0+URZ], R3 ;  /* 0x00000003000075a7 */ /* 0x0022a400080011ff */
[----:B--2---:R-:W-:Y:S05]  /*9550*/  @!P0 NANOSLEEP.SYNCS 0x989680 ;  /* 0x009896800000895d */ /* 0x004fea0003900000 */
[----:B------:R-:W2:Y:S02]  /*9560*/  @!P0 SYNCS.PHASECHK.TRANS64 P0, [R0+URZ], R3 ;  /* 0x00000003000085a7 */ /* 0x000ea400080010ff */
[----:B--2---:R-:W-:Y:S05]  /*9570*/  @!P0 BRA `(.L_x_140) ;  /* 0xfffffffc00f08947 */ /* 0x004fea000383ffff */
[----:B------:R-:W-:Y:S05]  /*9580*/  BRA `(.L_x_141) ;  /* 0xffffff9000b87947 */ /* 0x000fea000383ffff */
.L_x_46:
[----:B-1----:R1:W2:Y:S02]  /*9590*/  SYNCS.PHASECHK.TRANS64.TRYWAIT P0, [R2+URZ+0xd0], R5 ;  /* 0x0000d005020075a7 */ /* 0x0022a400080011ff */
[----:B--2---:R-:W-:Y:S05]  /*95a0*/  @!P0 NANOSLEEP.SYNCS 0x989680 ;  /* 0x009896800000895d */ /* 0x004fea0003900000 */
[----:B------:R-:W2:Y:S02]  /*95b0*/  @!P0 SYNCS.PHASECHK.TRANS64 P0, [R2+URZ+0xd0], R5 ;  /* 0x0000d005020085a7 */ /* 0x000ea400080010ff */
[----:B--2---:R-:W-:Y:S05]  /*95c0*/  @!P0 BRA `(.L_x_46) ;  /* 0xfffffffc00f08947 */ /* 0x004fea000383ffff */
[----:B------:R-:W-:Y:S05]  /*95d0*/  BRA `(.L_x_142) ;  /* 0xffffff9400147947 */ /* 0x000fea000383ffff */
.L_x_47:
[----:B------:R-:W-:-:S07]  /*95e0*/  MOV R2, UR4 ;  /* 0x0000000400027c02 */ /* 0x000fce0008000f00 */
.L_x_143:
[----:B-1----:R1:W2:Y:S02]  /*95f0*/  SYNCS.PHASECHK.TRANS64.TRYWAIT P0, [R2+URZ+0x80], R5 ;  /* 0x00008005020075a7 */ /* 0x0022a400080011ff */
[----:B--2---:R-:W-:Y:S05]  /*9600*/  @!P0 NANOSLEEP.SYNCS 0x989680 ;  /* 0x009896800000895d */ /* 0x004fea0003900000 */
[----:B------:R-:W2:Y:S02]  /*9610*/  @!P0 SYNCS.PHASECHK.TRANS64 P0, [R2+URZ+0x80], R5 ;  /* 0x00008005020085a7 */ /* 0x000ea400080010ff */
[----:B--2---:R-:W-:Y:S05]  /*9620*/  @!P0 BRA `(.L_x_143) ;  /* 0xfffffffc00f08947 */ /* 0x004fea000383ffff */
[----:B------:R-:W-:Y:S05]  /*9630*/  BRA `(.L_x_144) ;  /* 0xffffff9400247947 */ /* 0x000fea000383ffff */
.L_x_48:
[----:B-1----:R1:W2:Y:S02]  /*9640*/  SYNCS.PHASECHK.TRANS64.TRYWAIT P1, [R2+URZ+0x70], R5 ;  /* 0x00007005020075a7 */ /* 0x0022a400080211ff */
[----:B--2---:R-:W-:Y:S05]  /*9650*/  @!P1 NANOSLEEP.SYNCS 0x989680 ;  /* 0x009896800000995d */ /* 0x004fea0003900000 */
[----:B------:R-:W2:Y:S02]  /*9660*/  @!P1 SYNCS.PHASECHK.TRANS64 P1, [R2+URZ+0x70], R5 ;  /* 0x00007005020095a7 */ /* 0x000ea400080210ff */
[----:B--2---:R-:W-:Y:S05]  /*9670*/  @!P1 BRA `(.L_x_48) ;  /* 0xfffffffc00f09947 */ /* 0x004fea000383ffff */
[----:B------:R-:W-:Y:S05]  /*9680*/  BRA `(.L_x_145) ;  /* 0xffffff9400547947 */ /* 0x000fea000383ffff */
.L_x_51:
[----:B------:R-:W-:-:S07]  /*9690*/  MOV R0, UR4 ;  /* 0x0000000400007c02 */ /* 0x000fce0008000f00 */
.L_x_146:
[----:B-1----:R1:W2:Y:S02]  /*96a0*/  SYNCS.PHASECHK.TRANS64.TRYWAIT P0, [R0+URZ+0x80], R3 ;  /* 0x00008003000075a7 */ /* 0x0022a400080011ff */
[----:B--2---:R-:W-:Y:S05]  /*96b0*/  @!P0 NANOSLEEP.SYNCS 0x989680 ;  /* 0x009896800000895d */ /* 0x004fea0003900000 */
[----:B------:R-:W2:Y:S02]  /*96c0*/  @!P0 SYNCS.PHASECHK.TRANS64 P0, [R0+URZ+0x80], R3 ;  /* 0x00008003000085a7 */ /* 0x000ea400080010ff */
[----:B--2---:R-:W-:Y:S05]  /*96d0*/  @!P0 BRA `(.L_x_146) ;  /* 0xfffffffc00f08947 */ /* 0x004fea000383ffff */
[----:B------:R-:W-:Y:S05]  /*96e0*/  BRA `(.L_x_50) ;  /* 0xffffff9400a87947 */ /* 0x000fea000383ffff */
.L_x_58:
[----:B-1----:R1:W2:Y:S02]  /*96f0*/  SYNCS.PHASECHK.TRANS64.TRYWAIT P1, [R0+URZ+0x70], R5 ;  /* 0x00007005000075a7 */ /* 0x0022a400080211ff */
[----:B--2---:R-:W-:Y:S05]  /*9700*/  @!P1 NANOSLEEP.SYNCS 0x989680 ;  /* 0x009896800000995d */ /* 0x004fea0003900000 */
[----:B------:R-:W2:Y:S02]  /*9710*/  @!P1 SYNCS.PHASECHK.TRANS64 P1, [R0+URZ+0x70], R5 ;  /* 0x00007005000095a7 */ /* 0x000ea400080210ff */
[----:B--2---:R-:W-:Y:S05]  /*9720*/  @!P1 BRA `(.L_x_58) ;  /* 0xfffffffc00f09947 */ /* 0x004fea000383ffff */
[----:B------:R-:W-:Y:S05]  /*9730*/  BRA `(.L_x_147) ;  /* 0xffffff9c001c7947 */ /* 0x000fea000383ffff */
.L_x_59:
[----:B------:R-:W-:-:S07]  /*9740*/  MOV R3, UR30 ;  /* 0x0000001e00037c02 */ /* 0x000fce0008000f00 */
.L_x_148:
[----:B-1----:R1:W2:Y:S02]  /*9750*/  SYNCS.PHASECHK.TRANS64.TRYWAIT P0, [R3+URZ+0xb0], R0 ;  /* 0x0000b000030075a7 */ /* 0x0022a400080011ff */
[----:B--2---:R-:W-:Y:S05]  /*9760*/  @!P0 NANOSLEEP.SYNCS 0x989680 ;  /* 0x009896800000895d */ /* 0x004fea0003900000 */
[----:B------:R-:W2:Y:S02]  /*9770*/  @!P0 SYNCS.PHASECHK.TRANS64 P0, [R3+URZ+0xb0], R0 ;  /* 0x0000b000030085a7 */ /* 0x000ea400080010ff */
[----:B--2---:R-:W-:Y:S05]  /*9780*/  @!P0 BRA `(.L_x_148) ;  /* 0xfffffffc00f08947 */ /* 0x004fea000383ffff */
[----:B------:R-:W-:Y:S05]  /*9790*/  BRA `(.L_x_149) ;  /* 0xffffff9c00547947 */ /* 0x000fea000383ffff */
.L_x_62:
[----:B------:R-:W-:Y:S07]  /*97a0*/  MOV R0, UR5 ;  /* 0x0000000500007c02 */ /* 0x000fee0008000f00 */
.L_x_150:
[----:B-1----:R1:W2:Y:S02]  /*97b0*/  SYNCS.PHASECHK.TRANS64.TRYWAIT P0, [R0+URZ], R3 ;  /* 0x00000003000075a7 */ /* 0x0022a400080011ff */
[----:B--2---:R-:W-:Y:S05]  /*97c0*/  @!P0 NANOSLEEP.SYNCS 0x989680 ;  /* 0x009896800000895d */ /* 0x004fea0003900000 */
[----:B------:R-:W2:Y:S02]  /*97d0*/  @!P0 SYNCS.PHASECHK.TRANS64 P0, [R0+URZ], R3 ;  /* 0x00000003000085a7 */ /* 0x000ea400080010ff */
[----:B--2---:R-:W-:Y:S05]  /*97e0*/  @!P0 BRA `(.L_x_150) ;  /* 0xfffffffc00f08947 */ /* 0x004fea000383ffff */
[----:B------:R-:W-:Y:S05]  /*97f0*/  BRA `(.L_x_61) ;  /* 0xffffff9c00707947 */ /* 0x000fea000383ffff */
.L_x_65:
[----:B------:R-:W-:-:S07]  /*9800*/  MOV R0, UR4 ;  /* 0x0000000400007c02 */ /* 0x000fce0008000f00 */
.L_x_151:
[----:B--2---:R2:W4:Y:S02]  /*9810*/  SYNCS.PHASECHK.TRANS64.TRYWAIT P0, [R0+URZ], R3 ;  /* 0x00000003000075a7 */ /* 0x00452400080011ff */
[----:B----4-:R-:W-:Y:S05]  /*9820*/  @!P0 NANOSLEEP.SYNCS 0x989680 ;  /* 0x009896800000895d */ /* 0x010fea0003900000 */
[----:B------:R-:W4:Y:S02]  /*9830*/  @!P0 SYNCS.PHASECHK.TRANS64 P0, [R0+URZ], R3 ;  /* 0x00000003000085a7 */ /* 0x000f2400080010ff */
[----:B----4-:R-:W-:Y:S05]  /*9840*/  @!P0 BRA `(.L_x_151) ;  /* 0xfffffffc00f08947 */ /* 0x010fea000383ffff */
[----:B------:R-:W-:Y:S05]  /*9850*/  BRA `(.L_x_152) ;  /* 0xffffffa0004c7947 */ /* 0x000fea000383ffff */
.L_x_66:
[----:B------:R-:W-:-:S07]  /*9860*/  MOV R0, UR5 ;  /* 0x0000000500007c02 */ /* 0x000fce0008000f00 */
.L_x_153:
[----:B-1----:R1:W2:Y:S02]  /*9870*/  SYNCS.PHASECHK.TRANS64.TRYWAIT P0, [R0+URZ], R3 ;  /* 0x00000003000075a7 */ /* 0x0022a400080011ff */
[----:B--2---:R-:W-:Y:S05]  /*9880*/  @!P0 NANOSLEEP.SYNCS 0x989680 ;  /* 0x009896800000895d */ /* 0x004fea0003900000 */
[----:B------:R-:W2:Y:S02]  /*9890*/  @!P0 SYNCS.PHASECHK.TRANS64 P0, [R0+URZ], R3 ;  /* 0x00000003000085a7 */ /* 0x000ea400080010ff */
[----:B--2---:R-:W-:Y:S05]  /*98a0*/  @!P0 BRA `(.L_x_153) ;  /* 0xfffffffc00f08947 */ /* 0x004fea000383ffff */
[----:B------:R-:W-:Y:S05]  /*98b0*/  BRA `(.L_x_154) ;  /* 0xffffffa000587947 */ /* 0x000fea000383ffff */
.L_x_67:
[----:B------:R-:W-:-:S07]  /*98c0*/  MOV R0, UR5 ;  /* 0x0000000500007c02 */ /* 0x000fce0008000f00 */
.L_x_155:
[----:B-1----:R1:W2:Y:S02]  /*98d0*/  SYNCS.PHASECHK.TRANS64.TRYWAIT P0, [R0+URZ], R3 ;  /* 0x00000003000075a7 */ /* 0x0022a400080011ff */
[----:B--2---:R-:W-:Y:S05]  /*98e0*/  @!P0 NANOSLEEP.SYNCS 0x989680 ;  /* 0x009896800000895d */ /* 0x004fea0003900000 */
[----:B------:R-:W2:Y:S02]  /*98f0*/  @!P0 SYNCS.PHASECHK.TRANS64 P0, [R0+URZ], R3 ;  /* 0x00000003000085a7 */ /* 0x000ea400080010ff */
[----:B--2---:R-:W-:Y:S05]  /*9900*/  @!P0 BRA `(.L_x_155) ;  /* 0xfffffffc00f08947 */ /* 0x004fea000383ffff */
[----:B------:R-:W-:Y:S05]  /*9910*/  BRA `(.L_x_156) ;  /* 0xffffffa000647947 */ /* 0x000fea000383ffff */
.L_x_68:
[----:B------:R-:W-:-:S07]  /*9920*/  MOV R0, UR4 ;  /* 0x0000000400007c02 */ /* 0x000fce0008000f00 */
.L_x_157:
[----:B-1----:R1:W2:Y:S02]  /*9930*/  SYNCS.PHASECHK.TRANS64.TRYWAIT P0, [R0+URZ], R3 ;  /* 0x00000003000075a7 */ /* 0x0022a400080011ff */
[----:B--2---:R-:W-:Y:S05]  /*9940*/  @!P0 NANOSLEEP.SYNCS 0x989680 ;  /* 0x009896800000895d */ /* 0x004fea0003900000 */
[----:B------:R-:W2:Y:S02]  /*9950*/  @!P0 SYNCS.PHASECHK.TRANS64 P0, [R0+URZ], R3 ;  /* 0x00000003000085a7 */ /* 0x000ea400080010ff */
[----:B--2---:R-:W-:Y:S05]  /*9960*/  @!P0 BRA `(.L_x_157) ;  /* 0xfffffffc00f08947 */ /* 0x004fea000383ffff */
[----:B------:R-:W-:Y:S05]  /*9970*/  BRA `(.L_x_158) ;  /* 0xffffffa000707947 */ /* 0x000fea000383ffff */
.L_x_73:
[----:B--2---:R2:W3:Y:S02]  /*9980*/  SYNCS.PHASECHK.TRANS64.TRYWAIT P0, [R12+URZ+0x70], R9 ;  /* 0x000070090c0075a7 */ /* 0x0044e400080011ff */
[----:B---3--:R-:W-:Y:S05]  /*9990*/  @!P0 NANOSLEEP.SYNCS 0x989680 ;  /* 0x009896800000895d */ /* 0x008fea0003900000 */
[----:B------:R-:W3:Y:S02]  /*99a0*/  @!P0 SYNCS.PHASECHK.TRANS64 P0, [R12+URZ+0x70], R9 ;  /* 0x000070090c0085a7 */ /* 0x000ee400080010ff */
[----:B---3--:R-:W-:Y:S05]  /*99b0*/  @!P0 BRA `(.L_x_73) ;  /* 0xfffffffc00f08947 */ /* 0x008fea000383ffff */
[----:B------:R-:W-:Y:S05]  /*99c0*/  BRA `(.L_x_159) ;  /* 0xffffffa400907947 */ /* 0x000fea000383ffff */
.L_x_76:
[----:B------:R-:W-:Y:S07]  /*99d0*/  MOV R0, UR21 ;  /* 0x0000001500007c02 */ /* 0x000fee0008000f00 */
.L_x_160:
[----:B--2---:R2:W3:Y:S02]  /*99e0*/  SYNCS.PHASECHK.TRANS64.TRYWAIT P2, [R0+URZ+0x68], R11 ;  /* 0x0000680b000075a7 */ /* 0x0044e400080411ff */
[----:B---3--:R-:W-:Y:S05]  /*99f0*/  @!P2 NANOSLEEP.SYNCS 0x989680 ;  /* 0x009896800000a95d */ /* 0x008fea0003900000 */
[----:B------:R-:W3:Y:S02]  /*9a00*/  @!P2 SYNCS.PHASECHK.TRANS64 P2, [R0+URZ+0x68], R11 ;  /* 0x0000680b0000a5a7 */ /* 0x000ee400080410ff */
[----:B---3--:R-:W-:Y:S05]  /*9a10*/  @!P2 BRA `(.L_x_160) ;  /* 0xfffffffc00f0a947 */ /* 0x008fea000383ffff */
[----:B------:R-:W-:Y:S05]  /*9a20*/  BRA `(.L_x_75) ;  /* 0xffffffa800f87947 */ /* 0x000fea000383ffff */
.L_x_79:
[----:B--2---:R-:W-:Y:S07]  /*9a30*/  MOV R0, UR21 ;  /* 0x0000001500007c02 */ /* 0x004fee0008000f00 */
.L_x_161:
[----:B--2---:R2:W3:Y:S02]  /*9a40*/  SYNCS.PHASECHK.TRANS64.TRYWAIT P0, [R0+URZ+0x40], R9 ;  /* 0x00004009000075a7 */ /* 0x0044e400080011ff */
[----:B---3--:R-:W-:Y:S05]  /*9a50*/  @!P0 NANOSLEEP.SYNCS 0x989680 ;  /* 0x009896800000895d */ /* 0x008fea0003900000 */
[----:B------:R-:W3:Y:S02]  /*9a60*/  @!P0 SYNCS.PHASECHK.TRANS64 P0, [R0+URZ+0x40], R9 ;  /* 0x00004009000085a7 */ /* 0x000ee400080010ff */
[----:B---3--:R-:W-:Y:S05]  /*9a70*/  @!P0 BRA `(.L_x_161) ;  /* 0xfffffffc00f08947 */ /* 0x008fea000383ffff */
[----:B------:R-:W-:Y:S05]  /*9a80*/  BRA `(.L_x_162) ;  /* 0xffffffac00547947 */ /* 0x000fea000383ffff */
.L_x_80:
[----:B------:R-:W-:Y:S07]  /*9a90*/  MOV R0, UR21 ;  /* 0x0000001500007c02 */ /* 0x000fee0008000f00 */
.L_x_163:
[----:B--2---:R2:W3:Y:S02]  /*9aa0*/  SYNCS.PHASECHK.TRANS64.TRYWAIT P0, [R0+URZ+0x48], R9 ;  /* 0x00004809000075a7 */ /* 0x0044e400080011ff */
[----:B---3--:R-:W-:Y:S05]  /*9ab0*/  @!P0 NANOSLEEP.SYNCS 0x989680 ;  /* 0x009896800000895d */ /* 0x008fea0003900000 */
[----:B------:R-:W3:Y:S02]  /*9ac0*/  @!P0 SYNCS.PHASECHK.TRANS64 P0, [R0+URZ+0x48], R9 ;  /* 0x00004809000085a7 */ /* 0x000ee400080010ff */
[----:B---3--:R-:W-:Y:S05]  /*9ad0*/  @!P0 BRA `(.L_x_163) ;  /* 0xfffffffc00f08947 */ /* 0x008fea000383ffff */
[----:B------:R-:W-:Y:S05]  /*9ae0*/  BRA `(.L_x_164) ;  /* 0xffffffac00907947 */ /* 0x000fea000383ffff */
.L_x_81:
[----:B------:R-:W-:Y:S07]  /*9af0*/  MOV R0, UR21 ;  /* 0x0000001500007c02 */ /* 0x000fee0008000f00 */
.L_x_165:
[----:B--2---:R2:W3:Y:S02]  /*9b00*/  SYNCS.PHASECHK.TRANS64.TRYWAIT P0, [R0+URZ+0x50], R9 ;  /* 0x00005009000075a7 */ /* 0x0044e400080011ff */
[----:B---3--:R-:W-:Y:S05]  /*9b10*/  @!P0 NANOSLEEP.SYNCS 0x989680 ;  /* 0x009896800000895d */ /* 0x008fea0003900000 */
[----:B------:R-:W3:Y:S02]  /*9b20*/  @!P0 SYNCS.PHASECHK.TRANS64 P0, [R0+URZ+0x50], R9 ;  /* 0x00005009000085a7 */ /* 0x000ee400080010ff */
[----:B---3--:R-:W-:Y:S05]  /*9b30*/  @!P0 BRA `(.L_x_165) ;  /* 0xfffffffc00f08947 */ /* 0x008fea000383ffff */
[----:B------:R-:W-:Y:S05]  /*9b40*/  BRA `(.L_x_166) ;  /* 0xffffffac00d87947 */ /* 0x000fea000383ffff */
.L_x_82:
[----:B------:R-:W-:Y:S07]  /*9b50*/  MOV R0, UR21 ;  /* 0x0000001500007c02 */ /* 0x000fee0008000f00 */
.L_x_167:
[----:B--2---:R2:W3:Y:S02]  /*9b60*/  SYNCS.PHASECHK.TRANS64.TRYWAIT P0, [R0+URZ+0x58], R9 ;  /* 0x00005809000075a7 */ /* 0x0044e400080011ff */
[----:B---3--:R-:W-:Y:S05]  /*9b70*/  @!P0 NANOSLEEP.SYNCS 0x989680 ;  /* 0x009896800000895d */ /* 0x008fea0003900000 */
[----:B------:R-:W3:Y:S02]  /*9b80*/  @!P0 SYNCS.PHASECHK.TRANS64 P0, [R0+URZ+0x58], R9 ;  /* 0x00005809000085a7 */ /* 0x000ee400080010ff */
[----:B---3--:R-:W-:Y:S05]  /*9b90*/  @!P0 BRA `(.L_x_167) ;  /* 0xfffffffc00f08947 */ /* 0x008fea000383ffff */
[----:B------:R-:W-:Y:S05]  /*9ba0*/  BRA `(.L_x_168) ;  /* 0xffffffb0001c7947 */ /* 0x000fea000383ffff */
.L_x_84:
[----:B------:R-:W-:-:S07]  /*9bb0*/  MOV R0, UR21 ;  /* 0x0000001500007c02 */ /* 0x000fce0008000f00 */
.L_x_169:
[----:B---3--:R3:W4:Y:S02]  /*9bc0*/  SYNCS.PHASECHK.TRANS64.TRYWAIT P0, [R0+URZ+0x40], R3 ;  /* 0x00004003000075a7 */ /* 0x00872400080011ff */
[----:B----4-:R-:W-:Y:S05]  /*9bd0*/  @!P0 NANOSLEEP.SYNCS 0x989680 ;  /* 0x009896800000895d */ /* 0x010fea0003900000 */
[----:B------:R-:W4:Y:S02]  /*9be0*/  @!P0 SYNCS.PHASECHK.TRANS64 P0, [R0+URZ+0x40], R3 ;  /* 0x00004003000085a7 */ /* 0x000f2400080010ff */
[----:B----4-:R-:W-:Y:S05]  /*9bf0*/  @!P0 BRA `(.L_x_169) ;  /* 0xfffffffc00f08947 */ /* 0x010fea000383ffff */
[----:B------:R-:W-:Y:S05]  /*9c00*/  BRA `(.L_x_170) ;  /* 0xffffffb000907947 */ /* 0x000fea000383ffff */
.L_x_85:
[----:B---3--:R-:W-:-:S07]  /*9c10*/  MOV R0, UR21 ;  /* 0x0000001500007c02 */ /* 0x008fce0008000f00 */
.L_x_171:
[----:B---3--:R3:W4:Y:S02]  /*9c20*/  SYNCS.PHASECHK.TRANS64.TRYWAIT P0, [R0+URZ+0x48], R3 ;  /* 0x00004803000075a7 */ /* 0x00872400080011ff */
[----:B----4-:R-:W-:Y:S05]  /*9c30*/  @!P0 NANOSLEEP.SYNCS 0x989680 ;  /* 0x009896800000895d */ /* 0x010fea0003900000 */
[----:B------:R-:W4:Y:S02]  /*9c40*/  @!P0 SYNCS.PHASECHK.TRANS64 P0, [R0+URZ+0x48], R3 ;  /* 0x00004803000085a7 */ /* 0x000f2400080010ff */
[----:B----4-:R-:W-:Y:S05]  /*9c50*/  @!P0 BRA `(.L_x_171) ;  /* 0xfffffffc00f08947 */ /* 0x010fea000383ffff */
[----:B------:R-:W-:Y:S05]  /*9c60*/  BRA `(.L_x_172) ;  /* 0xffffffb000807947 */ /* 0x000fea000383ffff */
.L_x_86:
[----:B---3--:R-:W-:-:S07]  /*9c70*/  MOV R0, UR21 ;  /* 0x0000001500007c02 */ /* 0x008fce0008000f00 */
.L_x_173:
[----:B---3--:R3:W4:Y:S02]  /*9c80*/  SYNCS.PHASECHK.TRANS64.TRYWAIT P0, [R0+URZ+0x50], R3 ;  /* 0x00005003000075a7 */ /* 0x00872400080011ff */
[----:B----4-:R-:W-:Y:S05]  /*9c90*/  @!P0 NANOSLEEP.SYNCS 0x989680 ;  /* 0x009896800000895d */ /* 0x010fea0003900000 */
[----:B------:R-:W4:Y:S02]  /*9ca0*/  @!P0 SYNCS.PHASECHK.TRANS64 P0, [R0+URZ+0x50], R3 ;  /* 0x00005003000085a7 */ /* 0x000f2400080010ff */
[----:B----4-:R-:W-:Y:S05]  /*9cb0*/  @!P0 BRA `(.L_x_173) ;  /* 0xfffffffc00f08947 */ /* 0x010fea000383ffff */
[----:B------:R-:W-:Y:S05]  /*9cc0*/  BRA `(.L_x_174) ;  /* 0xffffffb000707947 */ /* 0x000fea000383ffff */
.L_x_88:
[----:B-1----:R1:W2:Y:S02]  /*9cd0*/  SYNCS.PHASECHK.TRANS64.TRYWAIT P0, [R3+URZ+0x70], R0 ;  /* 0x00007000030075a7 */ /* 0x0022a400080011ff */
[----:B--2---:R-:W-:Y:S05]  /*9ce0*/  @!P0 NANOSLEEP.SYNCS 0x989680 ;  /* 0x009896800000895d */ /* 0x004fea0003900000 */
[----:B------:R-:W2:Y:S02]  /*9cf0*/  @!P0 SYNCS.PHASECHK.TRANS64 P0, [R3+URZ+0x70], R0 ;  /* 0x00007000030085a7 */ /* 0x000ea400080010ff */
[----:B--2---:R-:W-:Y:S05]  /*9d00*/  @!P0 BRA `(.L_x_88) ;  /* 0xfffffffc00f08947 */ /* 0x004fea000383ffff */
[----:B------:R-:W-:Y:S05]  /*9d10*/  BRA `(.L_x_175) ;  /* 0xffffffb400307947 */ /* 0x000fea000383ffff */
.L_x_99:
[----:B-1----:R-:W-:Y:S04]  /*9d20*/  MOV R2, UR44 ;  /* 0x0000002c00027c02 */ /* 0x002fe80008000f00 */
[----:B------:R1:W2:Y:S03]  /*9d30*/  SYNCS.PHASECHK.TRANS64.TRYWAIT P1, [R2+URZ+0x20], R3 ;  /* 0x00002003020075a7 */ /* 0x0002a600080211ff */
[----:B--2---:R-:W-:Y:S05]  /*9d40*/  @!P1 NANOSLEEP.SYNCS 0x989680 ;  /* 0x009896800000995d */ /* 0x004fea0003900000 */
[----:B------:R-:W2:Y:S02]  /*9d50*/  @!P1 SYNCS.PHASECHK.TRANS64 P1, [R2+URZ+0x20], R3 ;  /* 0x00002003020095a7 */ /* 0x000ea400080210ff */
[----:B--2---:R-:W-:Y:S05]  /*9d60*/  @!P1 BRA `(.L_x_99) ;  /* 0xfffffffc00ec9947 */ /* 0x004fea000383ffff */
[----:B------:R-:W-:Y:S05]  /*9d70*/  BRA `(.L_x_98) ;  /* 0xffffffc000a07947 */ /* 0x000fea000383ffff */
.L_x_101:
[----:B-1----:R1:W4:Y:S02]  /*9d80*/  SYNCS.PHASECHK.TRANS64.TRYWAIT P0, [R99+URZ+0x90], R0 ;  /* 0x00009000630075a7 */ /* 0x00232400080011ff */
[----:B----4-:R-:W-:Y:S05]  /*9d90*/  @!P0 NANOSLEEP.SYNCS 0x989680 ;  /* 0x009896800000895d */ /* 0x010fea0003900000 */
[----:B------:R-:W4:Y:S02]  /*9da0*/  @!P0 SYNCS.PHASECHK.TRANS64 P0, [R99+URZ+0x90], R0 ;  /* 0x00009000630085a7 */ /* 0x000f2400080010ff */
[----:B----4-:R-:W-:Y:S05]  /*9db0*/  @!P0 BRA `(.L_x_101) ;  /* 0xfffffffc00f08947 */ /* 0x010fea000383ffff */
[----:B------:R-:W-:Y:S05]  /*9dc0*/  BRA `(.L_x_100) ;  /* 0xffffffc000c87947 */ /* 0x000fea000383ffff */
.L_x_110:
[----:B---3--:R3:W4:Y:S02]  /*9dd0*/  SYNCS.PHASECHK.TRANS64.TRYWAIT P0, [R3+URZ+0x20], R0 ;  /* 0x00002000030075a7 */ /* 0x00872400080011ff */
[----:B----4-:R-:W-:Y:S05]  /*9de0*/  @!P0 NANOSLEEP.SYNCS 0x989680 ;  /* 0x009896800000895d */ /* 0x010fea0003900000 */
[----:B------:R-:W4:Y:S02]  /*9df0*/  @!P0 SYNCS.PHASECHK.TRANS64 P0, [R3+URZ+0x20], R0 ;  /* 0x00002000030085a7 */ /* 0x000f2400080010ff */
[----:B----4-:R-:W-:Y:S05]  /*9e00*/  @!P0 BRA `(.L_x_110) ;  /* 0xfffffffc00f08947 */ /* 0x010fea000383ffff */
[----:B------:R-:W-:Y:S05]  /*9e10*/  BRA `(.L_x_109) ;  /* 0xffffffcc00a47947 */ /* 0x000fea000383ffff */
.L_x_118:
[----:B---3--:R3:W4:Y:S02]  /*9e20*/  SYNCS.PHASECHK.TRANS64.TRYWAIT P0, [R62+URZ+0x20], R5 ;  /* 0x000020053e0075a7 */ /* 0x00872400080011ff */
[----:B----4-:R-:W-:Y:S05]  /*9e30*/  @!P0 NANOSLEEP.SYNCS 0x989680 ;  /* 0x009896800000895d */ /* 0x010fea0003900000 */
[----:B------:R-:W4:Y:S02]  /*9e40*/  @!P0 SYNCS.PHASECHK.TRANS64 P0, [R62+URZ+0x20], R5 ;  /* 0x000020053e0085a7 */ /* 0x000f2400080010ff */
[----:B----4-:R-:W-:Y:S05]  /*9e50*/  @!P0 BRA `(.L_x_118) ;  /* 0xfffffffc00f08947 */ /* 0x010fea000383ffff */
[----:B------:R-:W-:Y:S05]  /*9e60*/  BRA `(.L_x_117) ;  /* 0xffffffd800a87947 */ /* 0x000fea000383ffff */
.L_x_126:
[----:B---3--:R3:W4:Y:S02]  /*9e70*/  SYNCS.PHASECHK.TRANS64.TRYWAIT P0, [R62+URZ+0x20], R5 ;  /* 0x000020053e0075a7 */ /* 0x00872400080011ff */
[----:B----4-:R-:W-:Y:S05]  /*9e80*/  @!P0 NANOSLEEP.SYNCS 0x989680 ;  /* 0x009896800000895d */ /* 0x010fea0003900000 */
[----:B------:R-:W4:Y:S02]  /*9e90*/  @!P0 SYNCS.PHASECHK.TRANS64 P0, [R62+URZ+0x20], R5 ;  /* 0x000020053e0085a7 */ /* 0x000f2400080010ff */
[----:B----4-:R-:W-:Y:S05]  /*9ea0*/  @!P0 BRA `(.L_x_126) ;  /* 0xfffffffc00f08947 */ /* 0x010fea000383ffff */
[----:B------:R-:W-:Y:S05]  /*9eb0*/  BRA `(.L_x_125) ;  /* 0xffffffe400ac7947 */ /* 0x000fea000383ffff */
        .weak           $__internal_0_$__cuda_sm10x_tcgen05_guardrail_trap_col_being_dealloced_not_returned_by_alloc
        .type           $__internal_0_$__cuda_sm10x_tcgen05_guardrail_trap_col_being_dealloced_not_returned_by_alloc,@function
        .size           $__internal_0_$__cuda_sm10x_tcgen05_guardrail_trap_col_being_dealloced_not_returned_by_alloc,($__internal_1_$__cuda_sm10x_tcgen05_guardrail_trap_phase_invalid_during_alloc - $__internal_0_$__cuda_sm10x_tcgen05_guardrail_trap_col_being_dealloced_not_returned_by_alloc)
$__internal_0_$__cuda_sm10x_tcgen05_guardrail_trap_col_being_dealloced_not_returned_by_alloc:
[----:B------:R-:W-:Y:S05]  /*9ec0*/  BPT.TRAP 0x1 ;  /* 0x000000040000795c */ /* 0x000fea0000300000 */
[----:B------:R-:W-:-:S04]  /*9ed0*/  HFMA2 R3, -RZ, RZ, 0, 0 ;  /* 0x00000000ff037431 */ /* 0x000fc800000001ff */
[----:B------:R-:W-:Y:S05]  /*9ee0*/  RET.REL.NODEC R2 `(_ZN7cutlass13device_kernelINS_4gemm6kernel13GemmUniversalIN4cute5tupleIJiiiiEEENS1_10collective13CollectiveMmaINS1_35MainloopSm100TmaUmmaWarpSpecializedILi2ELi2ELi4ENS5_IJNS4_1CILi1EEENSA_ILi4EEESB_EEEEENS5_IJNSA_ILi128EEESF_NSA_ILi64EEEEEENS_6half_tENS5_IJlSB_lEEESI_NS5_IJSB_llEEENS4_8TiledMMAINS4_8MMA_AtomIJNS4_20SM100_MMA_F16BF16_SSISI_SI_fLi128ELi128ELNS4_4UMMA5MajorE0ELSP_1ELNSO_7ScaleInE0ELSQ_0EEEEEENS4_6LayoutINS5_IJSB_SB_SB_EEENS5_IJNSA_ILi0EEESV_SV_EEEEENS5_IJNS4_10UnderscoreESY_SY_EEEEENS4_23SM90_TMA_LOAD_MULTICASTENS4_14ComposedLayoutINS4_7SwizzleILi3ELi4ELi3EEENS4_18smem_ptr_flag_bitsILi16EEENST_INS5_IJNSA_ILi8EEESG_EEENS5_IJSG_SB_EEEEEEEvNS4_8identityENS4_13SM90_TMA_LOADENS12_IS14_S16_NST_INS5_IJSG_S17_EEENS5_IJSB_SG_EEEEEEEvS1C_EENS_8epilogue10collective18CollectiveEpilogueINS1J_23Sm100TmaWarpSpecializedILi4ELi2ELi32ELb1ELb0EEEJSH_NS5_IJNST_ISF_SB_EENST_INSA_ILi32EEESB_EEEEESI_SJ_SI_SJ_NS1J_6fusion15FusionCallbacksIS1N_NS1S_17LinearCombinationISI_fSI_fLNS_15FloatRoundStyleE2EEESH_S1R_JEEENS4_5SM1004TMEM4LOAD26SM100_TMEM_LOAD_32dp32b32xES1D_NS12_INS13_ILi2ELi4ELi3EEES16_NST_INS5_IJS17_S1P_EEENS5_IJS1P_SB_EEEEEEENS4_39AutoVectorizingCopyWithAssumedAlignmentILi128EEENS4_14SM90_TMA_STOREES26_S28_S28_EEEvvEEEEvNT_6ParamsE) ;  /* 0xffffff6002447950 */ /* 0x000fea0003c3ffff */
        .weak           $__internal_1_$__cuda_sm10x_tcgen05_guardrail_trap_phase_invalid_during_alloc
        .type           $__internal_1_$__cuda_sm10x_tcgen05_guardrail_trap_phase_invalid_during_alloc,@function
        .size           $__internal_1_$__cuda_sm10x_tcgen05_guardrail_trap_phase_invalid_during_alloc,($__internal_2_$__cuda_sm10x_tcgen05_guardrail_trap_unallocated_columns_being_dealloced - $__internal_1_$__cuda_sm10x_tcgen05_guardrail_trap_phase_invalid_during_alloc)
$__internal_1_$__cuda_sm10x_tcgen05_guardrail_trap_phase_invalid_during_alloc:
[----:B------:R-:W-:Y:S05]  /*9ef0*/  BPT.TRAP 0x1 ;  /* 0x000000040000795c */ /* 0x000fea0000300000 */
[----:B------:R-:W-:-:S04]  /*9f00*/  MOV R5, 0x0 ;  /* 0x0000000000057802 */ /* 0x000fc80000000f00 */
[----:B------:R-:W-:Y:S05]  /*9f10*/  RET.REL.NODEC R4 `(_ZN7cutlass13device_kernelINS_4gemm6kernel13GemmUniversalIN4cute5tupleIJiiiiEEENS1_10collective13CollectiveMmaINS1_35MainloopSm100TmaUmmaWarpSpecializedILi2ELi2ELi4ENS5_IJNS4_1CILi1EEENSA_ILi4EEESB_EEEEENS5_IJNSA_ILi128EEESF_NSA_ILi64EEEEEENS_6half_tENS5_IJlSB_lEEESI_NS5_IJSB_llEEENS4_8TiledMMAINS4_8MMA_AtomIJNS4_20SM100_MMA_F16BF16_SSISI_SI_fLi128ELi128ELNS4_4UMMA5MajorE0ELSP_1ELNSO_7ScaleInE0ELSQ_0EEEEEENS4_6LayoutINS5_IJSB_SB_SB_EEENS5_IJNSA_ILi0EEESV_SV_EEEEENS5_IJNS4_10UnderscoreESY_SY_EEEEENS4_23SM90_TMA_LOAD_MULTICASTENS4_14ComposedLayoutINS4_7SwizzleILi3ELi4ELi3EEENS4_18smem_ptr_flag_bitsILi16EEENST_INS5_IJNSA_ILi8EEESG_EEENS5_IJSG_SB_EEEEEEEvNS4_8identityENS4_13SM90_TMA_LOADENS12_IS14_S16_NST_INS5_IJSG_S17_EEENS5_IJSB_SG_EEEEEEEvS1C_EENS_8epilogue10collective18CollectiveEpilogueINS1J_23Sm100TmaWarpSpecializedILi4ELi2ELi32ELb1ELb0EEEJSH_NS5_IJNST_ISF_SB_EENST_INSA_ILi32EEESB_EEEEESI_SJ_SI_SJ_NS1J_6fusion15FusionCallbacksIS1N_NS1S_17LinearCombinationISI_fSI_fLNS_15FloatRoundStyleE2EEESH_S1R_JEEENS4_5SM1004TMEM4LOAD26SM100_TMEM_LOAD_32dp32b32xES1D_NS12_INS13_ILi2ELi4ELi3EEES16_NST_INS5_IJS17_S1P_EEENS5_IJS1P_SB_EEEEEEENS4_39AutoVectorizingCopyWithAssumedAlignmentILi128EEENS4_14SM90_TMA_STOREES26_S28_S28_EEEvvEEEEvNT_6ParamsE) ;  /* 0xffffff6004387950 */ /* 0x000fea0003c3ffff */
        .weak           $__internal_2_$__cuda_sm10x_tcgen05_guardrail_trap_unallocated_columns_being_dealloced
        .type           $__internal_2_$__cuda_sm10x_tcgen05_guardrail_trap_unallocated_columns_being_dealloced,@function
        .size           $__internal_2_$__cuda_sm10x_tcgen05_guardrail_trap_unallocated_columns_being_dealloced,(.L_x_177 - $__internal_2_$__cuda_sm10x_tcgen05_guardrail_trap_unallocated_columns_being_dealloced)
$__internal_2_$__cuda_sm10x_tcgen05_guardrail_trap_unallocated_columns_being_dealloced:
[----:B------:R-:W-:Y:S05]  /*9f20*/  BPT.TRAP 0x1 ;  /* 0x000000040000795c */ /* 0x000fea0000300000 */
[----:B------:R-:W-:-:S04]  /*9f30*/  HFMA2 R3, -RZ, RZ, 0, 0 ;  /* 0x00000000ff037431 */ /* 0x000fc800000001ff */
[----:B------:R-:W-:Y:S05]  /*9f40*/  RET.REL.NODEC R2 `(_ZN7cutlass13device_kernelINS_4gemm6kernel13GemmUniversalIN4cute5tupleIJiiiiEEENS1_10collective13CollectiveMmaINS1_35MainloopSm100TmaUmmaWarpSpecializedILi2ELi2ELi4ENS5_IJNS4_1CILi1EEENSA_ILi4EEESB_EEEEENS5_IJNSA_ILi128EEESF_NSA_ILi64EEEEEENS_6half_tENS5_IJlSB_lEEESI_NS5_IJSB_llEEENS4_8TiledMMAINS4_8MMA_AtomIJNS4_20SM100_MMA_F16BF16_SSISI_SI_fLi128ELi128ELNS4_4UMMA5MajorE0ELSP_1ELNSO_7ScaleInE0ELSQ_0EEEEEENS4_6LayoutINS5_IJSB_SB_SB_EEENS5_IJNSA_ILi0EEESV_SV_EEEEENS5_IJNS4_10UnderscoreESY_SY_EEEEENS4_23SM90_TMA_LOAD_MULTICASTENS4_14ComposedLayoutINS4_7SwizzleILi3ELi4ELi3EEENS4_18smem_ptr_flag_bitsILi16EEENST_INS5_IJNSA_ILi8EEESG_EEENS5_IJSG_SB_EEEEEEEvNS4_8identityENS4_13SM90_TMA_LOADENS12_IS14_S16_NST_INS5_IJSG_S17_EEENS5_IJSB_SG_EEEEEEEvS1C_EENS_8epilogue10collective18CollectiveEpilogueINS1J_23Sm100TmaWarpSpecializedILi4ELi2ELi32ELb1ELb0EEEJSH_NS5_IJNST_ISF_SB_EENST_INSA_ILi32EEESB_EEEEESI_SJ_SI_SJ_NS1J_6fusion15FusionCallbacksIS1N_NS1S_17LinearCombinationISI_fSI_fLNS_15FloatRoundStyleE2EEESH_S1R_JEEENS4_5SM1004TMEM4LOAD26SM100_TMEM_LOAD_32dp32b32xES1D_NS12_INS13_ILi2ELi4ELi3EEES16_NST_INS5_IJS17_S1P_EEENS5_IJS1P_SB_EEEEEEENS4_39AutoVectorizingCopyWithAssumedAlignmentILi128EEENS4_14SM90_TMA_STOREES26_S28_S28_EEEvvEEEEvNT_6ParamsE) ;  /* 0xffffff60022c7950 */ /* 0x000fea0003c3ffff */
.L_x_176:
[----:B------:R-:W-:-:S00]  /*9f50*/  BRA `(.L_x_176) ;  /* 0xfffffffc00fc7947 */ /* 0x000fc0000383ffff */
[----:B------:R-:W-:-:S00]  /*9f60*/  NOP ;  /* 0x0000000000007918 */ /* 0x000fc00000000000 */
        /* <DEDUP_REMOVED lines=9> */
.L_x_177:


//--------------------- .nv.global.init           --------------------------
	.section	.nv.global.init,"aw",@progbits
.nv.global.init:
	.type		$str$27,@object
	.size		$str$27,($str$28 - $str$27)
$str$27:
        /*0000*/ 	.byte	0x28, 0x61, 0x64, 0x64, 0x72, 0x65, 0x73, 0x73, 0x20, 0x26, 0x20, 0x6d, 0x61, 0x73, 0x6b, 0x29
        /*0010*/ 	.byte	0x20, 0x3d, 0x3d, 0x20, 0x30, 0x00
	.type		$str$28,@object
	.size		$str$28,($str$26 - $str$28)
$str$28:
        /*0016*/ 	.byte	0x2f, 0x74, 0x6d, 0x70, 0x2f, 0x63, 0x75, 0x74, 0x6c, 0x61, 0x73, 0x73, 0x5f, 0x73, 0x77, 0x65
        /*0026*/ 	.byte	0x65, 0x70, 0x5f, 0x73, 0x72, 0x63, 0x2f, 0x69, 0x6e, 0x63, 0x6c, 0x75, 0x64, 0x65, 0x2f, 0x63
        /*0036*/ 	.byte	0x75, 0x74, 0x65, 0x2f, 0x70, 0x6f, 0x69, 0x6e, 0x74, 0x65, 0x72, 0x5f, 0x66, 0x6c, 0x61, 0x67
        /*0046*/ 	.byte	0x67, 0x65, 0x64, 0x2e, 0x68, 0x70, 0x70, 0x00
	.type		$str$26,@object
	.size		$str$26,($str$25 - $str$26)
$str$26:
        /*004e*/ 	.byte	0x2f, 0x74, 0x6d, 0x70, 0x2f, 0x63, 0x75, 0x74, 0x6c, 0x61, 0x73, 0x73, 0x5f, 0x73, 0x77, 0x65
        /*005e*/ 	.byte	0x65, 0x70, 0x5f, 0x73, 0x72, 0x63, 0x2f, 0x69, 0x6e, 0x63, 0x6c, 0x75, 0x64, 0x65, 0x2f, 0x63
        /*006e*/ 	.byte	0x75, 0x74, 0x65, 0x2f, 0x61, 0x74, 0x6f, 0x6d, 0x2f, 0x63, 0x6f, 0x70, 0x79, 0x5f, 0x74, 0x72
        /*007e*/ 	.byte	0x61, 0x69, 0x74, 0x73, 0x5f, 0x73, 0x6d, 0x31, 0x30, 0x30, 0x2e, 0x68, 0x70, 0x70, 0x00
	.type		$str$25,@object
	.size		$str$25,(__unnamed_1 - $str$25)
$str$25:
        /*008d*/ 	.byte	0x28, 0x28, 0x75, 0x69, 0x6e, 0x74, 0x33, 0x32, 0x5f, 0x74, 0x28, 0x74, 0x68, 0x72, 0x65, 0x61
        /*009d*/ 	.byte	0x64, 0x49, 0x64, 0x78, 0x2e, 0x78, 0x29, 0x20, 0x2f, 0x20, 0x33, 0x32, 0x29, 0x20, 0x25, 0x20
        /*00ad*/ 	.byte	0x34, 0x29, 0x20, 0x3d, 0x3d, 0x20, 0x28, 0x28, 0x28, 0x74, 0x6d, 0x65, 0x6d, 0x5f, 0x61, 0x64
        /*00bd*/ 	.byte	0x64, 0x72, 0x20, 0x3e, 0x3e, 0x20, 0x31, 0x36, 0x29, 0x20, 0x2f, 0x20, 0x33, 0x32, 0x29, 0x20
        /*00cd*/ 	.byte	0x25, 0x20, 0x34, 0x29, 0x00
	.type		__unnamed_1,@object
	.size		__unnamed_1,(__unnamed_2 - __unnamed_1)
__unnamed_1:
        /*00d2*/ 	.byte	0x61, 0x75, 0x74, 0x6f, 0x20, 0x63, 0x75, 0x74, 0x65, 0x3a, 0x3a, 0x61, 0x73, 0x5f, 0x70, 0x6f
        /* <DEDUP_REMOVED lines=24> */
        /*0262*/ 	.byte	0x3e, 0x3e, 0x3e, 0x3e, 0x5d, 0x00
	.type		__unnamed_2,@object
	.size		__unnamed_2,(.L_2 - __unnamed_2)
__unnamed_2:
        /* <DEDUP_REMOVED lines=42> */
        /*0508*/ 	.byte	0x3e, 0x3e, 0x5d, 0x00
.L_2:


//--------------------- .nv.shared._ZN7cutlass13device_kernelINS_4gemm6kernel13GemmUniversalIN4cute5tupleIJiiiiEEENS1_10collective13CollectiveMmaINS1_35MainloopSm100TmaUmmaWarpSpecializedILi2ELi2ELi4ENS5_IJNS4_1CILi1EEENSA_ILi4EEESB_EEEEENS5_IJNSA_ILi128EEESF_NSA_ILi64EEEEEENS_6half_tENS5_IJlSB_lEEESI_NS5_IJSB_llEEENS4_8TiledMMAINS4_8MMA_AtomIJNS4_20SM100_MMA_F16BF16_SSISI_SI_fLi128ELi128ELNS4_4UMMA5MajorE0ELSP_1ELNSO_7ScaleInE0ELSQ_0EEEEEENS4_6LayoutINS5_IJSB_SB_SB_EEENS5_IJNSA_ILi0EEESV_SV_EEEEENS5_IJNS4_10UnderscoreESY_SY_EEEEENS4_23SM90_TMA_LOAD_MULTICASTENS4_14ComposedLayoutINS4_7SwizzleILi3ELi4ELi3EEENS4_18smem_ptr_flag_bitsILi16EEENST_INS5_IJNSA_ILi8EEESG_EEENS5_IJSG_SB_EEEEEEEvNS4_8identityENS4_13SM90_TMA_LOADENS12_IS14_S16_NST_INS5_IJSG_S17_EEENS5_IJSB_SG_EEEEEEEvS1C_EENS_8epilogue10collective18CollectiveEpilogueINS1J_23Sm100TmaWarpSpecializedILi4ELi2ELi32ELb1ELb0EEEJSH_NS5_IJNST_ISF_SB_EENST_INSA_ILi32EEESB_EEEEESI_SJ_SI_SJ_NS1J_6fusion15FusionCallbacksIS1N_NS1S_17LinearCombinationISI_fSI_fLNS_15FloatRoundStyleE2EEESH_S1R_JEEENS4_5SM1004TMEM4LOAD26SM100_TMEM_LOAD_32dp32b32xES1D_NS12_INS13_ILi2ELi4ELi3EEES16_NST_INS5_IJS17_S1P_EEENS5_IJS1P_SB_EEEEEEENS4_39AutoVectorizingCopyWithAssumedAlignmentILi128EEENS4_14SM90_TMA_STOREES26_S28_S28_EEEvvEEEEvNT_6ParamsE --------------------------
	.section	.nv.shared._ZN7cutlass13device_kernelINS_4gemm6kernel13GemmUniversalIN4cute5tupleIJiiiiEEENS1_10collective13CollectiveMmaINS1_35MainloopSm100TmaUmmaWarpSpecializedILi2ELi2ELi4ENS5_IJNS4_1CILi1EEENSA_ILi4EEESB_EEEEENS5_IJNSA_ILi128EEESF_NSA_ILi64EEEEEENS_6half_tENS5_IJlSB_lEEESI_NS5_IJSB_llEEENS4_8TiledMMAINS4_8MMA_AtomIJNS4_20SM100_MMA_F16BF16_SSISI_SI_fLi128ELi128ELNS4_4UMMA5MajorE0ELSP_1ELNSO_7ScaleInE0ELSQ_0EEEEEENS4_6LayoutINS5_IJSB_SB_SB_EEENS5_IJNSA_ILi0EEESV_SV_EEEEENS5_IJNS4_10UnderscoreESY_SY_EEEEENS4_23SM90_TMA_LOAD_MULTICASTENS4_14ComposedLayoutINS4_7SwizzleILi3ELi4ELi3EEENS4_18smem_ptr_flag_bitsILi16EEENST_INS5_IJNSA_ILi8EEESG_EEENS5_IJSG_SB_EEEEEEEvNS4_8identityENS4_13SM90_TMA_LOADENS12_IS14_S16_NST_INS5_IJSG_S17_EEENS5_IJSB_SG_EEEEEEEvS1C_EENS_8epilogue10collective18CollectiveEpilogueINS1J_23Sm100TmaWarpSpecializedILi4ELi2ELi32ELb1ELb0EEEJSH_NS5_IJNST_ISF_SB_EENST_INSA_ILi32EEESB_EEEEESI_SJ_SI_SJ_NS1J_6fusion15FusionCallbacksIS1N_NS1S_17LinearCombinationISI_fSI_fLNS_15FloatRoundStyleE2EEESH_S1R_JEEENS4_5SM1004TMEM4LOAD26SM100_TMEM_LOAD_32dp32b32xES1D_NS12_INS13_ILi2ELi4ELi3EEES16_NST_INS5_IJS17_S1P_EEENS5_IJS1P_SB_EEEEEEENS4_39AutoVectorizingCopyWithAssumedAlignmentILi128EEENS4_14SM90_TMA_STOREES26_S28_S28_EEEvvEEEEvNT_6ParamsE,"aw",@nobits
	.sectionflags	@""
	.align	16
	.zero		1024


//--------------------- .nv.shared.reserved.0     --------------------------
	.section	.nv.shared.reserved.0,"aw",@nobits
	.weak		__nv_reservedSMEM_offset_0_alias
	.size		__nv_reservedSMEM_offset_0_alias, 0, 64
	.other		__nv_reservedSMEM_offset_0_alias,@"STO_CUDA_RESERVED_SHARED STV_DEFAULT"
__nv_reservedSMEM_offset_0_alias:
	.zero		0
.nv.shared.reserved.0:
	.zero		64
	.weak		__nv_reservedSMEM_tcgen05_partition
	.type		__nv_reservedSMEM_tcgen05_partition,@object
	.size		__nv_reservedSMEM_tcgen05_partition,(.L_0 - __nv_reservedSMEM_tcgen05_partition)
__nv_reservedSMEM_tcgen05_partition:
	.zero		32
.L_0:


//--------------------- .nv.global                --------------------------
	.section	.nv.global,"aw",@nobits
.nv.global:
	.type		_ZN40_INTERNAL_fd5a2734_4_k_cu_90d8ff99_295234cute1_E,@object
	.size		_ZN40_INTERNAL_fd5a2734_4_k_cu_90d8ff99_295234cute1_E,(_ZN40_INTERNAL_fd5a2734_4_k_cu_90d8ff99_295234cuda3std3__45__cpo6cbeginE - _ZN40_INTERNAL_fd5a2734_4_k_cu_90d8ff99_295234cute1_E)
_ZN40_INTERNAL_fd5a2734_4_k_cu_90d8ff99_295234cute1_E:
	.zero		1
	.type		_ZN40_INTERNAL_fd5a2734_4_k_cu_90d8ff99_295234cuda3std3__45__cpo6cbeginE,@object
	.size		_ZN40_INTERNAL_fd5a2734_4_k_cu_90d8ff99_295234cuda3std3__45__cpo6cbeginE,(_ZN40_INTERNAL_fd5a2734_4_k_cu_90d8ff99_295234cuda3std3__48in_placeE - _ZN40_INTERNAL_fd5a2734_4_k_cu_90d8ff99_295234cuda3std3__45__cpo6cbeginE)
_ZN40_INTERNAL_fd5a2734_4_k_cu_90d8ff99_295234cuda3std3__45__cpo6cbeginE:
	.zero		1
	.type		_ZN40_INTERNAL_fd5a2734_4_k_cu_90d8ff99_295234cuda3std3__48in_placeE,@object
	.size		_ZN40_INTERNAL_fd5a2734_4_k_cu_90d8ff99_295234cuda3std3__48in_placeE,(_ZN40_INTERNAL_fd5a2734_4_k_cu_90d8ff99_295234cuda3std6ranges3__45__cpo9iter_moveE - _ZN40_INTERNAL_fd5a2734_4_k_cu_90d8ff99_295234cuda3std3__48in_placeE)
_ZN40_INTERNAL_fd5a2734_4_k_cu_90d8ff99_295234cuda3std3__48in_placeE:
	.zero		1
	.type		_ZN40_INTERNAL_fd5a2734_4_k_cu_90d8ff99_295234cuda3std6ranges3__45__cpo9iter_moveE,@object
	.size		_ZN40_INTERNAL_fd5a2734_4_k_cu_90d8ff99_295234cuda3std6ranges3__45__cpo9iter_moveE,(_ZN40_INTERNAL_fd5a2734_4_k_cu_90d8ff99_295234cuda3std3__45__cpo5beginE - _ZN40_INTERNAL_fd5a2734_4_k_cu_90d8ff99_295234cuda3std6ranges3__45__cpo9iter_moveE)
_ZN40_INTERNAL_fd5a2734_4_k_cu_90d8ff99_295234cuda3std6ranges3__45__cpo9iter_moveE:
	.zero		1
	.type		_ZN40_INTERNAL_fd5a2734_4_k_cu_90d8ff99_295234cuda3std3__45__cpo5beginE,@object
	.size		_ZN40_INTERNAL_fd5a2734_4_k_cu_90d8ff99_295234cuda3std3__45__cpo5beginE,(_ZN40_INTERNAL_fd5a2734_4_k_cu_90d8ff99_295234cuda3std3__442_GLOBAL__N__fd5a2734_4_k_cu_90d8ff99_295236ignoreE - _ZN40_INTERNAL_fd5a2734_4_k_cu_90d8ff99_295234cuda3std3__45__cpo5beginE)
_ZN40_INTERNAL_fd5a2734_4_k_cu_90d8ff99_295234cuda3std3__45__cpo5beginE:
	.zero		1
	.type		_ZN40_INTERNAL_fd5a2734_4_k_cu_90d8ff99_295234cuda3std3__442_GLOBAL__N__fd5a2734_4_k_cu_90d8ff99_295236ignoreE,@object
	.size		_ZN40_INTERNAL_fd5a2734_4_k_cu_90d8ff99_295234cuda3std3__442_GLOBAL__N__fd5a2734_4_k_cu_90d8ff99_295236ignoreE,(_ZN40_INTERNAL_fd5a2734_4_k_cu_90d8ff99_295234cute7productE - _ZN40_INTERNAL_fd5a2734_4_k_cu_90d8ff99_295234cuda3std3__442_GLOBAL__N__fd5a2734_4_k_cu_90d8ff99_295236ignoreE)
_ZN40_INTERNAL_fd5a2734_4_k_cu_90d8ff99_295234cuda3std3__442_GLOBAL__N__fd5a2734_4_k_cu_90d8ff99_295236ignoreE:
	.zero		1
	.type		_ZN40_INTERNAL_fd5a2734_4_k_cu_90d8ff99_295234cute7productE,@object
	.size		_ZN40_INTERNAL_fd5a2734_4_k_cu_90d8ff99_295234cute7productE,(_ZN40_INTERNAL_fd5a2734_4_k_cu_90d8ff99_295234cuda3std3__45__cpo3endE - _ZN40_INTERNAL_fd5a2734_4_k_cu_90d8ff99_295234cute7productE)
_ZN40_INTERNAL_fd5a2734_4_k_cu_90d8ff99_295234cute7productE:
	.zero		1
	.type		_ZN40_INTERNAL_fd5a2734_4_k_cu_90d8ff99_295234cuda3std3__45__cpo3endE,@object
	.size		_ZN40_INTERNAL_fd5a2734_4_k_cu_90d8ff99_295234cuda3std3__45__cpo3endE,(_ZN40_INTERNAL_fd5a2734_4_k_cu_90d8ff99_295234cuda3std3__419piecewise_constructE - _ZN40_INTERNAL_fd5a2734_4_k_cu_90d8ff99_295234cuda3std3__45__cpo3endE)
_ZN40_INTERNAL_fd5a2734_4_k_cu_90d8ff99_295234cuda3std3__45__cpo3endE:
	.zero		1
	.type		_ZN40_INTERNAL_fd5a2734_4_k_cu_90d8ff99_295234cuda3std3__419piecewise_constructE,@object
	.size		_ZN40_INTERNAL_fd5a2734_4_k_cu_90d8ff99_295234cuda3std3__419piecewise_constructE,(_ZN40_INTERNAL_fd5a2734_4_k_cu_90d8ff99_295234cuda3std3__45__cpo4cendE - _ZN40_INTERNAL_fd5a2734_4_k_cu_90d8ff99_295234cuda3std3__419piecewise_constructE)
_ZN40_INTERNAL_fd5a2734_4_k_cu_90d8ff99_295234cuda3std3__419piecewise_constructE:
	.zero		1
	.type		_ZN40_INTERNAL_fd5a2734_4_k_cu_90d8ff99_295234cuda3std3__45__cpo4cendE,@object
	.size		_ZN40_INTERNAL_fd5a2734_4_k_cu_90d8ff99_295234cuda3std3__45__cpo4cendE,(_ZN40_INTERNAL_fd5a2734_4_k_cu_90d8ff99_295234cuda3std6ranges3__45__cpo4swapE - _ZN40_INTERNAL_fd5a2734_4_k_cu_90d8ff99_295234cuda3std3__45__cpo4cendE)
_ZN40_INTERNAL_fd5a2734_4_k_cu_90d8ff99_295234cuda3std3__45__cpo4cendE:
	.zero		1
	.type		_ZN40_INTERNAL_fd5a2734_4_k_cu_90d8ff99_295234cuda3std6ranges3__45__cpo4swapE,@object
	.size		_ZN40_INTERNAL_fd5a2734_4_k_cu_90d8ff99_295234cuda3std6ranges3__45__cpo4swapE,(.L_10 - _ZN40_INTERNAL_fd5a2734_4_k_cu_90d8ff99_295234cuda3std6ranges3__45__cpo4swapE)
_ZN40_INTERNAL_fd5a2734_4_k_cu_90d8ff99_295234cuda3std6ranges3__45__cpo4swapE:
	.zero		1
.L_10:


//--------------------- .nv.constant0._ZN7cutlass13device_kernelINS_4gemm6kernel13GemmUniversalIN4cute5tupleIJiiiiEEENS1_10collective13CollectiveMmaINS1_35MainloopSm100TmaUmmaWarpSpecializedILi2ELi2ELi4ENS5_IJNS4_1CILi1EEENSA_ILi4EEESB_EEEEENS5_IJNSA_ILi128EEESF_NSA_ILi64EEEEEENS_6half_tENS5_IJlSB_lEEESI_NS5_IJSB_llEEENS4_8TiledMMAINS4_8MMA_AtomIJNS4_20SM100_MMA_F16BF16_SSISI_SI_fLi128ELi128ELNS4_4UMMA5MajorE0ELSP_1ELNSO_7ScaleInE0ELSQ_0EEEEEENS4_6LayoutINS5_IJSB_SB_SB_EEENS5_IJNSA_ILi0EEESV_SV_EEEEENS5_IJNS4_10UnderscoreESY_SY_EEEEENS4_23SM90_TMA_LOAD_MULTICASTENS4_14ComposedLayoutINS4_7SwizzleILi3ELi4ELi3EEENS4_18smem_ptr_flag_bitsILi16EEENST_INS5_IJNSA_ILi8EEESG_EEENS5_IJSG_SB_EEEEEEEvNS4_8identityENS4_13SM90_TMA_LOADENS12_IS14_S16_NST_INS5_IJSG_S17_EEENS5_IJSB_SG_EEEEEEEvS1C_EENS_8epilogue10collective18CollectiveEpilogueINS1J_23Sm100TmaWarpSpecializedILi4ELi2ELi32ELb1ELb0EEEJSH_NS5_IJNST_ISF_SB_EENST_INSA_ILi32EEESB_EEEEESI_SJ_SI_SJ_NS1J_6fusion15FusionCallbacksIS1N_NS1S_17LinearCombinationISI_fSI_fLNS_15FloatRoundStyleE2EEESH_S1R_JEEENS4_5SM1004TMEM4LOAD26SM100_TMEM_LOAD_32dp32b32xES1D_NS12_INS13_ILi2ELi4ELi3EEES16_NST_INS5_IJS17_S1P_EEENS5_IJS1P_SB_EEEEEEENS4_39AutoVectorizingCopyWithAssumedAlignmentILi128EEENS4_14SM90_TMA_STOREES26_S28_S28_EEEvvEEEEvNT_6ParamsE --------------------------
	.section	.nv.constant0._ZN7cutlass13device_kernelINS_4gemm6kernel13GemmUniversalIN4cute5tupleIJiiiiEEENS1_10collective13CollectiveMmaINS1_35MainloopSm100TmaUmmaWarpSpecializedILi2ELi2ELi4ENS5_IJNS4_1CILi1EEENSA_ILi4EEESB_EEEEENS5_IJNSA_ILi128EEESF_NSA_ILi64EEEEEENS_6half_tENS5_IJlSB_lEEESI_NS5_IJSB_llEEENS4_8TiledMMAINS4_8MMA_AtomIJNS4_20SM100_MMA_F16BF16_SSISI_SI_fLi128ELi128ELNS4_4UMMA5MajorE0ELSP_1ELNSO_7ScaleInE0ELSQ_0EEEEEENS4_6LayoutINS5_IJSB_SB_SB_EEENS5_IJNSA_ILi0EEESV_SV_EEEEENS5_IJNS4_10UnderscoreESY_SY_EEEEENS4_23SM90_TMA_LOAD_MULTICASTENS4_14ComposedLayoutINS4_7SwizzleILi3ELi4ELi3EEENS4_18smem_ptr_flag_bitsILi16EEENST_INS5_IJNSA_ILi8EEESG_EEENS5_IJSG_SB_EEEEEEEvNS4_8identityENS4_13SM90_TMA_LOADENS12_IS14_S16_NST_INS5_IJSG_S17_EEENS5_IJSB_SG_EEEEEEEvS1C_EENS_8epilogue10collective18CollectiveEpilogueINS1J_23Sm100TmaWarpSpecializedILi4ELi2ELi32ELb1ELb0EEEJSH_NS5_IJNST_ISF_SB_EENST_INSA_ILi32EEESB_EEEEESI_SJ_SI_SJ_NS1J_6fusion15FusionCallbacksIS1N_NS1S_17LinearCombinationISI_fSI_fLNS_15FloatRoundStyleE2EEESH_S1R_JEEENS4_5SM1004TMEM4LOAD26SM100_TMEM_LOAD_32dp32b32xES1D_NS12_INS13_ILi2ELi4ELi3EEES16_NST_INS5_IJS17_S1P_EEENS5_IJS1P_SB_EEEEEEENS4_39AutoVectorizingCopyWithAssumedAlignmentILi128EEENS4_14SM90_TMA_STOREES26_S28_S28_EEEvvEEEEvNT_6ParamsE,"a",@progbits
	.sectionflags	@""
	.align	4
.nv.constant0._ZN7cutlass13device_kernelINS_4gemm6kernel13GemmUniversalIN4cute5tupleIJiiiiEEENS1_10collective13CollectiveMmaINS1_35MainloopSm100TmaUmmaWarpSpecializedILi2ELi2ELi4ENS5_IJNS4_1CILi1EEENSA_ILi4EEESB_EEEEENS5_IJNSA_ILi128EEESF_NSA_ILi64EEEEEENS_6half_tENS5_IJlSB_lEEESI_NS5_IJSB_llEEENS4_8TiledMMAINS4_8MMA_AtomIJNS4_20SM100_MMA_F16BF16_SSISI_SI_fLi128ELi128ELNS4_4UMMA5MajorE0ELSP_1ELNSO_7ScaleInE0ELSQ_0EEEEEENS4_6LayoutINS5_IJSB_SB_SB_EEENS5_IJNSA_ILi0EEESV_SV_EEEEENS5_IJNS4_10UnderscoreESY_SY_EEEEENS4_23SM90_TMA_LOAD_MULTICASTENS4_14ComposedLayoutINS4_7SwizzleILi3ELi4ELi3EEENS4_18smem_ptr_flag_bitsILi16EEENST_INS5_IJNSA_ILi8EEESG_EEENS5_IJSG_SB_EEEEEEEvNS4_8identityENS4_13SM90_TMA_LOADENS12_IS14_S16_NST_INS5_IJSG_S17_EEENS5_IJSB_SG_EEEEEEEvS1C_EENS_8epilogue10collective18CollectiveEpilogueINS1J_23Sm100TmaWarpSpecializedILi4ELi2ELi32ELb1ELb0EEEJSH_NS5_IJNST_ISF_SB_EENST_INSA_ILi32EEESB_EEEEESI_SJ_SI_SJ_NS1J_6fusion15FusionCallbacksIS1N_NS1S_17LinearCombinationISI_fSI_fLNS_15FloatRoundStyleE2EEESH_S1R_JEEENS4_5SM1004TMEM4LOAD26SM100_TMEM_LOAD_32dp32b32xES1D_NS12_INS13_ILi2ELi4ELi3EEES16_NST_INS5_IJS17_S1P_EEENS5_IJS1P_SB_EEEEEEENS4_39AutoVectorizingCopyWithAssumedAlignmentILi128EEENS4_14SM90_TMA_STOREES26_S28_S28_EEEvvEEEEvNT_6ParamsE:
	.zero		2944


//--------------------- SYMBOLS --------------------------

	.type		.nv.reservedSmem.offset0,@object
	.size		.nv.reservedSmem.offset0,0x4
	.type		.nv.reservedSmem.cap,@object
	.size		.nv.reservedSmem.cap,0x4
	.type		__assertfail,@function
